// auto-generated by cutlass_sweep.gemm — config: {"arch": "sm_90", "cluster_m": 1, "cluster_n": 1, "dtype": "e4m3", "stages": 0, "tile_k": 128, "tile_m": 256, "tile_n": 64}
#include "cutlass/cutlass.h"
#include "cutlass/gemm/collective/collective_builder.hpp"
#include "cutlass/gemm/device/gemm_universal_adapter.h"
#include "cutlass/gemm/kernel/gemm_universal.hpp"
#include "cutlass/epilogue/collective/collective_builder.hpp"

using ElemA = cutlass::float_e4m3_t;
using ElemB = cutlass::float_e4m3_t;
using ElemCD = cutlass::float_e4m3_t;
using Acc  = float;
using TileShape    = cute::Shape<cute::_256, cute::_64, cute::_128>;
using ClusterShape = cute::Shape<cute::_1, cute::_1, cute::_1>;

using CollectiveEpilogue = typename cutlass::epilogue::collective::CollectiveBuilder<
    cutlass::arch::Sm90, cutlass::arch::OpClassTensorOp,
    TileShape, ClusterShape,
    cutlass::epilogue::collective::EpilogueTileAuto,
    Acc, Acc,
    ElemCD, cutlass::layout::RowMajor, 128 / cutlass::sizeof_bits<ElemCD>::value,
    ElemCD, cutlass::layout::RowMajor, 128 / cutlass::sizeof_bits<ElemCD>::value,
    cutlass::epilogue::collective::EpilogueScheduleAuto
  >::CollectiveOp;

using CollectiveMainloop = typename cutlass::gemm::collective::CollectiveBuilder<
    cutlass::arch::Sm90, cutlass::arch::OpClassTensorOp,
    ElemA, cutlass::layout::RowMajor, 128 / cutlass::sizeof_bits<ElemA>::value,
    ElemB, cutlass::layout::ColumnMajor, 128 / cutlass::sizeof_bits<ElemB>::value,
    Acc,
    TileShape, ClusterShape,
    cutlass::gemm::collective::StageCountAutoCarveout<static_cast<int>(sizeof(typename CollectiveEpilogue::SharedStorage))>,
    cutlass::gemm::collective::KernelScheduleAuto
  >::CollectiveOp;

using GemmKernel = cutlass::gemm::kernel::GemmUniversal<
    cute::Shape<int,int,int,int>,
    CollectiveMainloop,
    CollectiveEpilogue
>;
using Gemm = cutlass::gemm::device::GemmUniversalAdapter<GemmKernel>;

// Force the device kernel symbol into the cubin without needing a host main.
auto* _anchor = &cutlass::device_kernel<GemmKernel>;


// ===== COMPILED SASS (sm_90a) =====

	.target	sm_90a

	.elftype	@"ET_EXEC"


//--------------------- .note.nv.tkinfo           --------------------------
	.section	.note.nv.tkinfo,"",@"SHT_NOTE"
	.sectionflags	@"SHF_NOTE_NV_TKINFO"
	.tkinfo
        /*0018*/ 	.word	0x00000002
        /*0030*/ 	.string	""
        /*0030*/ 	.string	"ptxas"
        /*0030*/ 	.string	"Cuda compilation tools, release 13.0, V13.0.88"
        /*0030*/ 	.string	"Build cuda_13.0.r13.0/compiler.36424714_0"
        /*0030*/ 	.string	"-arch sm_90a -m 64 "



//--------------------- .note.nv.cuinfo           --------------------------
	.section	.note.nv.cuinfo,"",@"SHT_NOTE"
	.sectionflags	@"SHF_NOTE_NV_CUINFO"
        /*0018*/ 	.short	0x0002
        /*001a*/ 	.short	0x005a
        /*001c*/ 	.short	0x0082
	.zero		2


//--------------------- .nv.info                  --------------------------
	.section	.nv.info,"",@"SHT_CUDA_INFO"
	.align	4


	//----- nvinfo : EIATTR_REGCOUNT
	.align		4
        /*0000*/ 	.byte	0x04, 0x2f
        /*0002*/ 	.short	(.L_12 - .L_11)
	.align		4
.L_11:
        /*0004*/ 	.word	index@(_ZN7cutlass13device_kernelINS_4gemm6kernel13GemmUniversalIN4cute5tupleIJiiiiEEENS1_10collective13CollectiveMmaINS1_37MainloopSm90TmaGmmaWarpSpecializedFP8ILi5ENS5_IJNS4_1CILi1EEESB_SB_EEENS1_35KernelTmaWarpSpecializedCooperativeEEENS5_IJNSA_ILi256EEENSA_ILi64EEENSA_ILi128EEEEEENS_12float_e4m3_tENS5_IJlSB_lEEESJ_SK_NS4_8TiledMMAINS4_8MMA_AtomIJNS4_4SM904GMMA30MMA_64x64x32_F32E4M3E4M3_SS_TNILNSO_7ScaleInE1ELSQ_1EEEEEENS4_6LayoutINS5_IJNSA_ILi2EEESB_SB_EEENS5_IJSB_NSA_ILi0EEESW_EEEEENS5_IJNS4_10UnderscoreESZ_SZ_EEEEENS4_13SM90_TMA_LOADENS4_14ComposedLayoutINS4_7SwizzleILi3ELi4ELi3EEENS4_18smem_ptr_flag_bitsILi8EEENST_INS5_IJNSA_ILi8EEESH_EEENS5_IJSH_SB_EEEEEEEvNS4_8identityES12_S1C_vS1D_EENS_8epilogue10collective6detail29Sm90TmaWarpSpecializedAdapterINS1G_15DefaultEpilogueISJ_SK_SK_NS1F_6thread17LinearCombinationISJ_Li1EffLNS1K_9ScaleType4KindE0ELNS_15FloatRoundStyleE2ESJ_EENS1_15EpilogueDefaultEEEEEvvEEEEvNT_6ParamsE)
        /*0008*/ 	.word	0x000000a8


	//----- nvinfo : EIATTR_FRAME_SIZE
	.align		4
.L_12:
        /*000c*/ 	.byte	0x04, 0x11
        /*000e*/ 	.short	(.L_14 - .L_13)
	.align		4
.L_13:
        /*0010*/ 	.word	index@(_ZN7cutlass13device_kernelINS_4gemm6kernel13GemmUniversalIN4cute5tupleIJiiiiEEENS1_10collective13CollectiveMmaINS1_37MainloopSm90TmaGmmaWarpSpecializedFP8ILi5ENS5_IJNS4_1CILi1EEESB_SB_EEENS1_35KernelTmaWarpSpecializedCooperativeEEENS5_IJNSA_ILi256EEENSA_ILi64EEENSA_ILi128EEEEEENS_12float_e4m3_tENS5_IJlSB_lEEESJ_SK_NS4_8TiledMMAINS4_8MMA_AtomIJNS4_4SM904GMMA30MMA_64x64x32_F32E4M3E4M3_SS_TNILNSO_7ScaleInE1ELSQ_1EEEEEENS4_6LayoutINS5_IJNSA_ILi2EEESB_SB_EEENS5_IJSB_NSA_ILi0EEESW_EEEEENS5_IJNS4_10UnderscoreESZ_SZ_EEEEENS4_13SM90_TMA_LOADENS4_14ComposedLayoutINS4_7SwizzleILi3ELi4ELi3EEENS4_18smem_ptr_flag_bitsILi8EEENST_INS5_IJNSA_ILi8EEESH_EEENS5_IJSH_SB_EEEEEEEvNS4_8identityES12_S1C_vS1D_EENS_8epilogue10collective6detail29Sm90TmaWarpSpecializedAdapterINS1G_15DefaultEpilogueISJ_SK_SK_NS1F_6thread17LinearCombinationISJ_Li1EffLNS1K_9ScaleType4KindE0ELNS_15FloatRoundStyleE2ESJ_EENS1_15EpilogueDefaultEEEEEvvEEEEvNT_6ParamsE)
        /*0014*/ 	.word	0x00000000


	//----- nvinfo : EIATTR_MIN_STACK_SIZE
	.align		4
.L_14:
        /*0018*/ 	.byte	0x04, 0x12
        /*001a*/ 	.short	(.L_16 - .L_15)
	.align		4
.L_15:
        /*001c*/ 	.word	index@(_ZN7cutlass13device_kernelINS_4gemm6kernel13GemmUniversalIN4cute5tupleIJiiiiEEENS1_10collective13CollectiveMmaINS1_37MainloopSm90TmaGmmaWarpSpecializedFP8ILi5ENS5_IJNS4_1CILi1EEESB_SB_EEENS1_35KernelTmaWarpSpecializedCooperativeEEENS5_IJNSA_ILi256EEENSA_ILi64EEENSA_ILi128EEEEEENS_12float_e4m3_tENS5_IJlSB_lEEESJ_SK_NS4_8TiledMMAINS4_8MMA_AtomIJNS4_4SM904GMMA30MMA_64x64x32_F32E4M3E4M3_SS_TNILNSO_7ScaleInE1ELSQ_1EEEEEENS4_6LayoutINS5_IJNSA_ILi2EEESB_SB_EEENS5_IJSB_NSA_ILi0EEESW_EEEEENS5_IJNS4_10UnderscoreESZ_SZ_EEEEENS4_13SM90_TMA_LOADENS4_14ComposedLayoutINS4_7SwizzleILi3ELi4ELi3EEENS4_18smem_ptr_flag_bitsILi8EEENST_INS5_IJNSA_ILi8EEESH_EEENS5_IJSH_SB_EEEEEEEvNS4_8identityES12_S1C_vS1D_EENS_8epilogue10collective6detail29Sm90TmaWarpSpecializedAdapterINS1G_15DefaultEpilogueISJ_SK_SK_NS1F_6thread17LinearCombinationISJ_Li1EffLNS1K_9ScaleType4KindE0ELNS_15FloatRoundStyleE2ESJ_EENS1_15EpilogueDefaultEEEEEvvEEEEvNT_6ParamsE)
        /*0020*/ 	.word	0x00000000
.L_16:


//--------------------- .nv.compat                --------------------------
	.section	.nv.compat,"",@"SHT_CUDA_COMPAT_INFO"
	.align	4
        /*0000*/ 	.byte	0x02, 0x09, 0x01, 0x00, 0x02, 0x02, 0x04, 0x00, 0x02, 0x05, 0x05, 0x00, 0x03, 0x07, 0x01, 0x01
        /*0010*/ 	.byte	0x02, 0x03, 0x01, 0x00, 0x02, 0x06, 0x01, 0x00, 0x04, 0x0b, 0x08, 0x00, 0x00, 0x00, 0x00, 0x00
        /*0020*/ 	.byte	0x00, 0x00, 0x00, 0x00


//--------------------- .nv.info._ZN7cutlass13device_kernelINS_4gemm6kernel13GemmUniversalIN4cute5tupleIJiiiiEEENS1_10collective13CollectiveMmaINS1_37MainloopSm90TmaGmmaWarpSpecializedFP8ILi5ENS5_IJNS4_1CILi1EEESB_SB_EEENS1_35KernelTmaWarpSpecializedCooperativeEEENS5_IJNSA_ILi256EEENSA_ILi64EEENSA_ILi128EEEEEENS_12float_e4m3_tENS5_IJlSB_lEEESJ_SK_NS4_8TiledMMAINS4_8MMA_AtomIJNS4_4SM904GMMA30MMA_64x64x32_F32E4M3E4M3_SS_TNILNSO_7ScaleInE1ELSQ_1EEEEEENS4_6LayoutINS5_IJNSA_ILi2EEESB_SB_EEENS5_IJSB_NSA_ILi0EEESW_EEEEENS5_IJNS4_10UnderscoreESZ_SZ_EEEEENS4_13SM90_TMA_LOADENS4_14ComposedLayoutINS4_7SwizzleILi3ELi4ELi3EEENS4_18smem_ptr_flag_bitsILi8EEENST_INS5_IJNSA_ILi8EEESH_EEENS5_IJSH_SB_EEEEEEEvNS4_8identityES12_S1C_vS1D_EENS_8epilogue10collective6detail29Sm90TmaWarpSpecializedAdapterINS1G_15DefaultEpilogueISJ_SK_SK_NS1F_6thread17LinearCombinationISJ_Li1EffLNS1K_9ScaleType4KindE0ELNS_15FloatRoundStyleE2ESJ_EENS1_15EpilogueDefaultEEEEEvvEEEEvNT_6ParamsE --------------------------
	.section	.nv.info._ZN7cutlass13device_kernelINS_4gemm6kernel13GemmUniversalIN4cute5tupleIJiiiiEEENS1_10collective13CollectiveMmaINS1_37MainloopSm90TmaGmmaWarpSpecializedFP8ILi5ENS5_IJNS4_1CILi1EEESB_SB_EEENS1_35KernelTmaWarpSpecializedCooperativeEEENS5_IJNSA_ILi256EEENSA_ILi64EEENSA_ILi128EEEEEENS_12float_e4m3_tENS5_IJlSB_lEEESJ_SK_NS4_8TiledMMAINS4_8MMA_AtomIJNS4_4SM904GMMA30MMA_64x64x32_F32E4M3E4M3_SS_TNILNSO_7ScaleInE1ELSQ_1EEEEEENS4_6LayoutINS5_IJNSA_ILi2EEESB_SB_EEENS5_IJSB_NSA_ILi0EEESW_EEEEENS5_IJNS4_10UnderscoreESZ_SZ_EEEEENS4_13SM90_TMA_LOADENS4_14ComposedLayoutINS4_7SwizzleILi3ELi4ELi3EEENS4_18smem_ptr_flag_bitsILi8EEENST_INS5_IJNSA_ILi8EEESH_EEENS5_IJSH_SB_EEEEEEEvNS4_8identityES12_S1C_vS1D_EENS_8epilogue10collective6detail29Sm90TmaWarpSpecializedAdapterINS1G_15DefaultEpilogueISJ_SK_SK_NS1F_6thread17LinearCombinationISJ_Li1EffLNS1K_9ScaleType4KindE0ELNS_15FloatRoundStyleE2ESJ_EENS1_15EpilogueDefaultEEEEEvvEEEEvNT_6ParamsE,"",@"SHT_CUDA_INFO"
	.sectionflags	@""
	.align	4


	//----- nvinfo : EIATTR_CUDA_API_VERSION
	.align		4
        /*0000*/ 	.byte	0x04, 0x37
        /*0002*/ 	.short	(.L_18 - .L_17)
.L_17:
        /*0004*/ 	.word	0x00000082


	//----- nvinfo : EIATTR_KPARAM_INFO
	.align		4
.L_18:
        /*0008*/ 	.byte	0x04, 0x17
        /*000a*/ 	.short	(.L_20 - .L_19)
.L_19:
        /*000c*/ 	.word	0x00000000
        /*0010*/ 	.short	0x0000
        /*0012*/ 	.short	0x0070
        /*0014*/ 	.byte	0x00, 0xf0, 0x01, 0x10


	//----- nvinfo : EIATTR_SPARSE_MMA_MASK
	.align		4
.L_20:
        /*0018*/ 	.byte	0x03, 0x50
        /*001a*/ 	.short	0x0000


	//----- nvinfo : EIATTR_MAXREG_COUNT
	.align		4
        /*001c*/ 	.byte	0x03, 0x1b
        /*001e*/ 	.short	0x00a8


	//----- nvinfo : EIATTR_NUM_BARRIERS
	.align		4
        /*0020*/ 	.byte	0x02, 0x4c
        /*0022*/ 	.byte	0x01
	.zero		1


	//----- nvinfo : EIATTR_MERCURY_ISA_VERSION
	.align		4
        /*0024*/ 	.byte	0x03, 0x5f
        /*0026*/ 	.short	0x0101


	//----- nvinfo : EIATTR_INT_WARP_WIDE_INSTR_OFFSETS
	.align		4
        /*0028*/ 	.byte	0x04, 0x31
        /*002a*/ 	.short	(.L_22 - .L_21)


	//   ....[0]....
.L_21:
        /*002c*/ 	.word	0x000003f0


	//   ....[1]....
        /*0030*/ 	.word	0x00000400


	//   ....[2]....
        /*0034*/ 	.word	0x000004f0


	//----- nvinfo : EIATTR_COOP_GROUP_MASK_REGIDS
	.align		4
.L_22:
        /*0038*/ 	.byte	0x04, 0x29
        /*003a*/ 	.short	(.L_24 - .L_23)


	//   ....[0]....
.L_23:
        /*003c*/ 	.word	0xffffffff


	//   ....[1]....
        /*0040*/ 	.word	0xffffffff


	//   ....[2]....
        /*0044*/ 	.word	0xffffffff


	//   ....[3]....
        /*0048*/ 	.word	0xffffffff


	//   ....[4]....
        /*004c*/ 	.word	0xffffffff


	//----- nvinfo : EIATTR_COOP_GROUP_INSTR_OFFSETS
	.align		4
.L_24:
        /*0050*/ 	.byte	0x04, 0x28
        /*0052*/ 	.short	(.L_26 - .L_25)


	//   ....[0]....
.L_25:
        /*0054*/ 	.word	0x00000060


	//   ....[1]....
        /*0058*/ 	.word	0x00000070


	//   ....[2]....
        /*005c*/ 	.word	0x00000130


	//   ....[3]....
        /*0060*/ 	.word	0x000002e0


	//   ....[4]....
        /*0064*/ 	.word	0x00000fe0


	//----- nvinfo : EIATTR_REG_RECONFIG
	.align		4
.L_26:
        /*0068*/ 	.byte	0x01, 0x54
	.zero		2


	//----- nvinfo : EIATTR_MBARRIER_INSTR_OFFSETS
	.align		4
        /*006c*/ 	.byte	0x04, 0x39
        /*006e*/ 	.short	(.L_28 - .L_27)


	//   ....[0]....
.L_27:
        /*0070*/ 	.word	0x00000230
        /*0074*/ 	.word	0x000000ff
        /*0078*/ 	.word	0x00000000
        /*007c*/ 	.short	0x0100
        /*007e*/ 	.byte	0x08
	.zero		1


	//   ....[1]....
        /*0080*/ 	.word	0x00000240
        /*0084*/ 	.word	0x000000ff
        /*0088*/ 	.word	0x00000028
        /*008c*/ 	.short	0x0100
        /*008e*/ 	.byte	0x08
	.zero		1


	//   ....[2]....
        /*0090*/ 	.word	0x00000250
        /*0094*/ 	.word	0x000000ff
        /*0098*/ 	.word	0x00000008
        /*009c*/ 	.short	0x0100
        /*009e*/ 	.byte	0x08
	.zero		1


	//   ....[3]....
        /*00a0*/ 	.word	0x00000260
        /*00a4*/ 	.word	0x000000ff
        /*00a8*/ 	.word	0x00000030
        /*00ac*/ 	.short	0x0100
        /*00ae*/ 	.byte	0x08
	.zero		1


	//   ....[4]....
        /*00b0*/ 	.word	0x00000270
        /*00b4*/ 	.word	0x000000ff
        /*00b8*/ 	.word	0x00000010
        /*00bc*/ 	.short	0x0100
        /*00be*/ 	.byte	0x08
	.zero		1


	//   ....[5]....
        /*00c0*/ 	.word	0x00000280
        /*00c4*/ 	.word	0x000000ff
        /*00c8*/ 	.word	0x00000038
        /*00cc*/ 	.short	0x0100
        /*00ce*/ 	.byte	0x08
	.zero		1


	//   ....[6]....
        /*00d0*/ 	.word	0x00000290
        /*00d4*/ 	.word	0x000000ff
        /*00d8*/ 	.word	0x00000018
        /*00dc*/ 	.short	0x0100
        /*00de*/ 	.byte	0x08
	.zero		1


	//   ....[7]....
        /*00e0*/ 	.word	0x000002a0
        /*00e4*/ 	.word	0x000000ff
        /*00e8*/ 	.word	0x00000040
        /*00ec*/ 	.short	0x0100
        /*00ee*/ 	.byte	0x08
	.zero		1


	//   ....[8]....
        /*00f0*/ 	.word	0x000002b0
        /*00f4*/ 	.word	0x000000ff
        /*00f8*/ 	.word	0x00000020
        /*00fc*/ 	.short	0x0100
        /*00fe*/ 	.byte	0x08
	.zero		1


	//   ....[9]....
        /*0100*/ 	.word	0x000002c0
        /*0104*/ 	.word	0x000000ff
        /*0108*/ 	.word	0x00000048
        /*010c*/ 	.short	0x0100
        /*010e*/ 	.byte	0x08
	.zero		1


	//   ....[10]....
        /*0110*/ 	.word	0x00000540
        /*0114*/ 	.word	0x000000ff
        /*0118*/ 	.word	0x00000060
        /*011c*/ 	.short	0x0100
        /*011e*/ 	.byte	0x06
	.zero		1


	//   ....[11]....
        /*0120*/ 	.word	0x000005a0
        /*0124*/ 	.word	0x000000ff
        /*0128*/ 	.word	0x00000068
        /*012c*/ 	.short	0x0100
        /*012e*/ 	.byte	0x06
	.zero		1


	//   ....[12]....
        /*0130*/ 	.word	0x00001510
        /*0134*/ 	.word	0x000000ff
        /*0138*/ 	.word	0x00000000
        /*013c*/ 	.short	0x010a
        /*013e*/ 	.byte	0x06
	.zero		1


	//   ....[13]....
        /*0140*/ 	.word	0x00001550
        /*0144*/ 	.word	0x000000ff
        /*0148*/ 	.word	0x00000000
        /*014c*/ 	.short	0x010a
        /*014e*/ 	.byte	0x06
	.zero		1


	//   ....[14]....
        /*0150*/ 	.word	0x00002040
        /*0154*/ 	.word	0x000000ff
        /*0158*/ 	.word	0x00000000
        /*015c*/ 	.short	0x010a
        /*015e*/ 	.byte	0x0e
	.zero		1


	//   ....[15]....
        /*0160*/ 	.word	0x00002080
        /*0164*/ 	.word	0x000000ff
        /*0168*/ 	.word	0x00000000
        /*016c*/ 	.short	0x010a
        /*016e*/ 	.byte	0x0e
	.zero		1


	//   ....[16]....
        /*0170*/ 	.word	0x00002870
        /*0174*/ 	.word	0x000000ff
        /*0178*/ 	.word	0x00000000
        /*017c*/ 	.short	0x0101
        /*017e*/ 	.byte	0x08
	.zero		1


	//   ....[17]....
        /*0180*/ 	.word	0x00002ec0
        /*0184*/ 	.word	0x000000ff
        /*0188*/ 	.word	0x00000000
        /*018c*/ 	.short	0x0101
        /*018e*/ 	.byte	0x08
	.zero		1


	//   ....[18]....
        /*0190*/ 	.word	0x000089d0
        /*0194*/ 	.word	0x00000013
        /*0198*/ 	.word	0x00000028
        /*019c*/ 	.short	0x010a
        /*019e*/ 	.byte	0x3f
	.zero		1


	//   ....[19]....
        /*01a0*/ 	.word	0x00008d70
        /*01a4*/ 	.word	0x00000008
        /*01a8*/ 	.word	0x00000068
        /*01ac*/ 	.short	0x0101
        /*01ae*/ 	.byte	0x3f
	.zero		1


	//   ....[20]....
        /*01b0*/ 	.word	0x00009480
        /*01b4*/ 	.word	0x00000006
        /*01b8*/ 	.word	0x00000000
        /*01bc*/ 	.short	0x010a
        /*01be*/ 	.byte	0x3f
	.zero		1


	//   ....[21]....
        /*01c0*/ 	.word	0x00009500
        /*01c4*/ 	.word	0x00000007
        /*01c8*/ 	.word	0x00000000
        /*01cc*/ 	.short	0x010a
        /*01ce*/ 	.byte	0x3f
	.zero		1


	//   ....[22]....
        /*01d0*/ 	.word	0x00009590
        /*01d4*/ 	.word	0x0000000a
        /*01d8*/ 	.word	0x00000000
        /*01dc*/ 	.short	0x010a
        /*01de*/ 	.byte	0x3f
	.zero		1


	//   ....[23]....
        /*01e0*/ 	.word	0x00009620
        /*01e4*/ 	.word	0x0000000b
        /*01e8*/ 	.word	0x00000000
        /*01ec*/ 	.short	0x010a
        /*01ee*/ 	.byte	0x3f
	.zero		1


	//   ....[24]....
        /*01f0*/ 	.word	0x000096b0
        /*01f4*/ 	.word	0x00000003
        /*01f8*/ 	.word	0x00000000
        /*01fc*/ 	.short	0x010a
        /*01fe*/ 	.byte	0x3f
	.zero		1


	//   ....[25]....
        /*0200*/ 	.word	0x00009720
        /*0204*/ 	.word	0x0000000b
        /*0208*/ 	.word	0x00000000
        /*020c*/ 	.short	0x010a
        /*020e*/ 	.byte	0x3f
	.zero		1


	//   ....[26]....
        /*0210*/ 	.word	0x00009780
        /*0214*/ 	.word	0x0000000c
        /*0218*/ 	.word	0x00000000
        /*021c*/ 	.short	0x010a
        /*021e*/ 	.byte	0x3f
	.zero		1


	//   ....[27]....
        /*0220*/ 	.word	0x00009850
        /*0224*/ 	.word	0x00000013
        /*0228*/ 	.word	0x00000028
        /*022c*/ 	.short	0x010a
        /*022e*/ 	.byte	0x3f
	.zero		1


	//   ....[28]....
        /*0230*/ 	.word	0x00009930
        /*0234*/ 	.word	0x00000006
        /*0238*/ 	.word	0x00000000
        /*023c*/ 	.short	0x010a
        /*023e*/ 	.byte	0x3f
	.zero		1


	//   ....[29]....
        /*0240*/ 	.word	0x00009980
        /*0244*/ 	.word	0x00000007
        /*0248*/ 	.word	0x00000000
        /*024c*/ 	.short	0x010a
        /*024e*/ 	.byte	0x3f
	.zero		1


	//   ....[30]....
        /*0250*/ 	.word	0x000099d0
        /*0254*/ 	.word	0x0000000a
        /*0258*/ 	.word	0x00000000
        /*025c*/ 	.short	0x010a
        /*025e*/ 	.byte	0x3f
	.zero		1


	//   ....[31]....
        /*0260*/ 	.word	0x00009a20
        /*0264*/ 	.word	0x0000000b
        /*0268*/ 	.word	0x00000000
        /*026c*/ 	.short	0x010a
        /*026e*/ 	.byte	0x3f
	.zero		1


	//----- nvinfo : EIATTR_NUM_MBARRIERS
	.align		4
.L_28:
        /*0270*/ 	.byte	0x03, 0x38
        /*0272*/ 	.short	0x000c


	//----- nvinfo : EIATTR_EXIT_INSTR_OFFSETS
	.align		4
        /*0274*/ 	.byte	0x04, 0x1c
        /*0276*/ 	.short	(.L_30 - .L_29)


	//   ....[0]....
.L_29:
        /*0278*/ 	.word	0x000005f0


	//   ....[1]....
        /*027c*/ 	.word	0x00000eb0


	//   ....[2]....
        /*0280*/ 	.word	0x00008040


	//   ....[3]....
        /*0284*/ 	.word	0x00008670


	//   ....[4]....
        /*0288*/ 	.word	0x00009700


	//----- nvinfo : EIATTR_MAX_THREADS
	.align		4
.L_30:
        /*028c*/ 	.byte	0x04, 0x05
        /*028e*/ 	.short	(.L_32 - .L_31)
.L_31:
        /*0290*/ 	.word	0x00000180
        /*0294*/ 	.word	0x00000001
        /*0298*/ 	.word	0x00000001


	//----- nvinfo : EIATTR_CRS_STACK_SIZE
	.align		4
.L_32:
        /*029c*/ 	.byte	0x04, 0x1e
        /*029e*/ 	.short	(.L_34 - .L_33)
.L_33:
        /*02a0*/ 	.word	0x00000000


	//----- nvinfo : EIATTR_CBANK_PARAM_SIZE
	.align		4
.L_34:
        /*02a4*/ 	.byte	0x03, 0x19
        /*02a6*/ 	.short	0x0470


	//----- nvinfo : EIATTR_PARAM_CBANK
	.align		4
        /*02a8*/ 	.byte	0x04, 0x0a
        /*02aa*/ 	.short	(.L_36 - .L_35)
	.align		4
.L_35:
        /*02ac*/ 	.word	index@(.nv.constant0._ZN7cutlass13device_kernelINS_4gemm6kernel13GemmUniversalIN4cute5tupleIJiiiiEEENS1_10collective13CollectiveMmaINS1_37MainloopSm90TmaGmmaWarpSpecializedFP8ILi5ENS5_IJNS4_1CILi1EEESB_SB_EEENS1_35KernelTmaWarpSpecializedCooperativeEEENS5_IJNSA_ILi256EEENSA_ILi64EEENSA_ILi128EEEEEENS_12float_e4m3_tENS5_IJlSB_lEEESJ_SK_NS4_8TiledMMAINS4_8MMA_AtomIJNS4_4SM904GMMA30MMA_64x64x32_F32E4M3E4M3_SS_TNILNSO_7ScaleInE1ELSQ_1EEEEEENS4_6LayoutINS5_IJNSA_ILi2EEESB_SB_EEENS5_IJSB_NSA_ILi0EEESW_EEEEENS5_IJNS4_10UnderscoreESZ_SZ_EEEEENS4_13SM90_TMA_LOADENS4_14ComposedLayoutINS4_7SwizzleILi3ELi4ELi3EEENS4_18smem_ptr_flag_bitsILi8EEENST_INS5_IJNSA_ILi8EEESH_EEENS5_IJSH_SB_EEEEEEEvNS4_8identityES12_S1C_vS1D_EENS_8epilogue10collective6detail29Sm90TmaWarpSpecializedAdapterINS1G_15DefaultEpilogueISJ_SK_SK_NS1F_6thread17LinearCombinationISJ_Li1EffLNS1K_9ScaleType4KindE0ELNS_15FloatRoundStyleE2ESJ_EENS1_15EpilogueDefaultEEEEEvvEEEEvNT_6ParamsE)
        /*02b0*/ 	.short	0x0210
        /*02b2*/ 	.short	0x0470


	//----- nvinfo : EIATTR_SW_WAR
	.align		4
.L_36:
        /*02b4*/ 	.byte	0x04, 0x36
        /*02b6*/ 	.short	(.L_38 - .L_37)
.L_37:
        /*02b8*/ 	.word	0x00000008
.L_38:


//--------------------- .nv.callgraph             --------------------------
	.section	.nv.callgraph,"",@"SHT_CUDA_CALLGRAPH"
	.align	4
	.sectionentsize	8
	.align		4
        /*0000*/ 	.word	0x00000000
	.align		4
        /*0004*/ 	.word	0xffffffff
	.align		4
        /*0008*/ 	.word	0x00000000
	.align		4
        /*000c*/ 	.word	0xfffffffe
	.align		4
        /*0010*/ 	.word	0x00000000
	.align		4
        /*0014*/ 	.word	0xfffffffd
	.align		4
        /*0018*/ 	.word	0x00000000
	.align		4
        /*001c*/ 	.word	0xfffffffc


//--------------------- .nv.constant4             --------------------------
	.section	.nv.constant4,"a",@progbits
	.align	8
	.align		8
.nv.constant4:
        /*0000*/ 	.dword	_ZN39_INTERNAL_43318034_4_k_cu_6d664db2_41324cuda3std3__45__cpo5beginE
	.align		8
        /*0008*/ 	.dword	_ZN39_INTERNAL_43318034_4_k_cu_6d664db2_41324cuda3std3__45__cpo3endE
	.align		8
        /*0010*/ 	.dword	_ZN39_INTERNAL_43318034_4_k_cu_6d664db2_41324cuda3std3__45__cpo6cbeginE
	.align		8
        /*0018*/ 	.dword	_ZN39_INTERNAL_43318034_4_k_cu_6d664db2_41324cuda3std3__45__cpo4cendE
	.align		8
        /*0020*/ 	.dword	_ZN39_INTERNAL_43318034_4_k_cu_6d664db2_41324cuda3std3__441_GLOBAL__N__43318034_4_k_cu_6d664db2_41326ignoreE
	.align		8
        /*0028*/ 	.dword	_ZN39_INTERNAL_43318034_4_k_cu_6d664db2_41324cuda3std3__419piecewise_constructE
	.align		8
        /*0030*/ 	.dword	_ZN39_INTERNAL_43318034_4_k_cu_6d664db2_41324cuda3std3__48in_placeE
	.align		8
        /*0038*/ 	.dword	_ZN39_INTERNAL_43318034_4_k_cu_6d664db2_41324cuda3std6ranges3__45__cpo4swapE
	.align		8
        /*0040*/ 	.dword	_ZN39_INTERNAL_43318034_4_k_cu_6d664db2_41324cuda3std6ranges3__45__cpo9iter_moveE
	.align		8
        /*0048*/ 	.dword	_ZN39_INTERNAL_43318034_4_k_cu_6d664db2_41324cute7productE
	.align		8
        /*0050*/ 	.dword	_ZN39_INTERNAL_43318034_4_k_cu_6d664db2_41324cute1_E


//--------------------- .text._ZN7cutlass13device_kernelINS_4gemm6kernel13GemmUniversalIN4cute5tupleIJiiiiEEENS1_10collective13CollectiveMmaINS1_37MainloopSm90TmaGmmaWarpSpecializedFP8ILi5ENS5_IJNS4_1CILi1EEESB_SB_EEENS1_35KernelTmaWarpSpecializedCooperativeEEENS5_IJNSA_ILi256EEENSA_ILi64EEENSA_ILi128EEEEEENS_12float_e4m3_tENS5_IJlSB_lEEESJ_SK_NS4_8TiledMMAINS4_8MMA_AtomIJNS4_4SM904GMMA30MMA_64x64x32_F32E4M3E4M3_SS_TNILNSO_7ScaleInE1ELSQ_1EEEEEENS4_6LayoutINS5_IJNSA_ILi2EEESB_SB_EEENS5_IJSB_NSA_ILi0EEESW_EEEEENS5_IJNS4_10UnderscoreESZ_SZ_EEEEENS4_13SM90_TMA_LOADENS4_14ComposedLayoutINS4_7SwizzleILi3ELi4ELi3EEENS4_18smem_ptr_flag_bitsILi8EEENST_INS5_IJNSA_ILi8EEESH_EEENS5_IJSH_SB_EEEEEEEvNS4_8identityES12_S1C_vS1D_EENS_8epilogue10collective6detail29Sm90TmaWarpSpecializedAdapterINS1G_15DefaultEpilogueISJ_SK_SK_NS1F_6thread17LinearCombinationISJ_Li1EffLNS1K_9ScaleType4KindE0ELNS_15FloatRoundStyleE2ESJ_EENS1_15EpilogueDefaultEEEEEvvEEEEvNT_6ParamsE --------------------------
	.section	.text._ZN7cutlass13device_kernelINS_4gemm6kernel13GemmUniversalIN4cute5tupleIJiiiiEEENS1_10collective13CollectiveMmaINS1_37MainloopSm90TmaGmmaWarpSpecializedFP8ILi5ENS5_IJNS4_1CILi1EEESB_SB_EEENS1_35KernelTmaWarpSpecializedCooperativeEEENS5_IJNSA_ILi256EEENSA_ILi64EEENSA_ILi128EEEEEENS_12float_e4m3_tENS5_IJlSB_lEEESJ_SK_NS4_8TiledMMAINS4_8MMA_AtomIJNS4_4SM904GMMA30MMA_64x64x32_F32E4M3E4M3_SS_TNILNSO_7ScaleInE1ELSQ_1EEEEEENS4_6LayoutINS5_IJNSA_ILi2EEESB_SB_EEENS5_IJSB_NSA_ILi0EEESW_EEEEENS5_IJNS4_10UnderscoreESZ_SZ_EEEEENS4_13SM90_TMA_LOADENS4_14ComposedLayoutINS4_7SwizzleILi3ELi4ELi3EEENS4_18smem_ptr_flag_bitsILi8EEENST_INS5_IJNSA_ILi8EEESH_EEENS5_IJSH_SB_EEEEEEEvNS4_8identityES12_S1C_vS1D_EENS_8epilogue10collective6detail29Sm90TmaWarpSpecializedAdapterINS1G_15DefaultEpilogueISJ_SK_SK_NS1F_6thread17LinearCombinationISJ_Li1EffLNS1K_9ScaleType4KindE0ELNS_15FloatRoundStyleE2ESJ_EENS1_15EpilogueDefaultEEEEEvvEEEEvNT_6ParamsE,"ax",@progbits
	.align	128
.text._ZN7cutlass13device_kernelINS_4gemm6kernel13GemmUniversalIN4cute5tupleIJiiiiEEENS1_10collective13CollectiveMmaINS1_37MainloopSm90TmaGmmaWarpSpecializedFP8ILi5ENS5_IJNS4_1CILi1EEESB_SB_EEENS1_35KernelTmaWarpSpecializedCooperativeEEENS5_IJNSA_ILi256EEENSA_ILi64EEENSA_ILi128EEEEEENS_12float_e4m3_tENS5_IJlSB_lEEESJ_SK_NS4_8TiledMMAINS4_8MMA_AtomIJNS4_4SM904GMMA30MMA_64x64x32_F32E4M3E4M3_SS_TNILNSO_7ScaleInE1ELSQ_1EEEEEENS4_6LayoutINS5_IJNSA_ILi2EEESB_SB_EEENS5_IJSB_NSA_ILi0EEESW_EEEEENS5_IJNS4_10UnderscoreESZ_SZ_EEEEENS4_13SM90_TMA_LOADENS4_14ComposedLayoutINS4_7SwizzleILi3ELi4ELi3EEENS4_18smem_ptr_flag_bitsILi8EEENST_INS5_IJNSA_ILi8EEESH_EEENS5_IJSH_SB_EEEEEEEvNS4_8identityES12_S1C_vS1D_EENS_8epilogue10collective6detail29Sm90TmaWarpSpecializedAdapterINS1G_15DefaultEpilogueISJ_SK_SK_NS1F_6thread17LinearCombinationISJ_Li1EffLNS1K_9ScaleType4KindE0ELNS_15FloatRoundStyleE2ESJ_EENS1_15EpilogueDefaultEEEEEvvEEEEvNT_6ParamsE:
        .type           _ZN7cutlass13device_kernelINS_4gemm6kernel13GemmUniversalIN4cute5tupleIJiiiiEEENS1_10collective13CollectiveMmaINS1_37MainloopSm90TmaGmmaWarpSpecializedFP8ILi5ENS5_IJNS4_1CILi1EEESB_SB_EEENS1_35KernelTmaWarpSpecializedCooperativeEEENS5_IJNSA_ILi256EEENSA_ILi64EEENSA_ILi128EEEEEENS_12float_e4m3_tENS5_IJlSB_lEEESJ_SK_NS4_8TiledMMAINS4_8MMA_AtomIJNS4_4SM904GMMA30MMA_64x64x32_F32E4M3E4M3_SS_TNILNSO_7ScaleInE1ELSQ_1EEEEEENS4_6LayoutINS5_IJNSA_ILi2EEESB_SB_EEENS5_IJSB_NSA_ILi0EEESW_EEEEENS5_IJNS4_10UnderscoreESZ_SZ_EEEEENS4_13SM90_TMA_LOADENS4_14ComposedLayoutINS4_7SwizzleILi3ELi4ELi3EEENS4_18smem_ptr_flag_bitsILi8EEENST_INS5_IJNSA_ILi8EEESH_EEENS5_IJSH_SB_EEEEEEEvNS4_8identityES12_S1C_vS1D_EENS_8epilogue10collective6detail29Sm90TmaWarpSpecializedAdapterINS1G_15DefaultEpilogueISJ_SK_SK_NS1F_6thread17LinearCombinationISJ_Li1EffLNS1K_9ScaleType4KindE0ELNS_15FloatRoundStyleE2ESJ_EENS1_15EpilogueDefaultEEEEEvvEEEEvNT_6ParamsE,@function
        .size           _ZN7cutlass13device_kernelINS_4gemm6kernel13GemmUniversalIN4cute5tupleIJiiiiEEENS1_10collective13CollectiveMmaINS1_37MainloopSm90TmaGmmaWarpSpecializedFP8ILi5ENS5_IJNS4_1CILi1EEESB_SB_EEENS1_35KernelTmaWarpSpecializedCooperativeEEENS5_IJNSA_ILi256EEENSA_ILi64EEENSA_ILi128EEEEEENS_12float_e4m3_tENS5_IJlSB_lEEESJ_SK_NS4_8TiledMMAINS4_8MMA_AtomIJNS4_4SM904GMMA30MMA_64x64x32_F32E4M3E4M3_SS_TNILNSO_7ScaleInE1ELSQ_1EEEEEENS4_6LayoutINS5_IJNSA_ILi2EEESB_SB_EEENS5_IJSB_NSA_ILi0EEESW_EEEEENS5_IJNS4_10UnderscoreESZ_SZ_EEEEENS4_13SM90_TMA_LOADENS4_14ComposedLayoutINS4_7SwizzleILi3ELi4ELi3EEENS4_18smem_ptr_flag_bitsILi8EEENST_INS5_IJNSA_ILi8EEESH_EEENS5_IJSH_SB_EEEEEEEvNS4_8identityES12_S1C_vS1D_EENS_8epilogue10collective6detail29Sm90TmaWarpSpecializedAdapterINS1G_15DefaultEpilogueISJ_SK_SK_NS1F_6thread17LinearCombinationISJ_Li1EffLNS1K_9ScaleType4KindE0ELNS_15FloatRoundStyleE2ESJ_EENS1_15EpilogueDefaultEEEEEvvEEEEvNT_6ParamsE,(.L_x_203 - _ZN7cutlass13device_kernelINS_4gemm6kernel13GemmUniversalIN4cute5tupleIJiiiiEEENS1_10collective13CollectiveMmaINS1_37MainloopSm90TmaGmmaWarpSpecializedFP8ILi5ENS5_IJNS4_1CILi1EEESB_SB_EEENS1_35KernelTmaWarpSpecializedCooperativeEEENS5_IJNSA_ILi256EEENSA_ILi64EEENSA_ILi128EEEEEENS_12float_e4m3_tENS5_IJlSB_lEEESJ_SK_NS4_8TiledMMAINS4_8MMA_AtomIJNS4_4SM904GMMA30MMA_64x64x32_F32E4M3E4M3_SS_TNILNSO_7ScaleInE1ELSQ_1EEEEEENS4_6LayoutINS5_IJNSA_ILi2EEESB_SB_EEENS5_IJSB_NSA_ILi0EEESW_EEEEENS5_IJNS4_10UnderscoreESZ_SZ_EEEEENS4_13SM90_TMA_LOADENS4_14ComposedLayoutINS4_7SwizzleILi3ELi4ELi3EEENS4_18smem_ptr_flag_bitsILi8EEENST_INS5_IJNSA_ILi8EEESH_EEENS5_IJSH_SB_EEEEEEEvNS4_8identityES12_S1C_vS1D_EENS_8epilogue10collective6detail29Sm90TmaWarpSpecializedAdapterINS1G_15DefaultEpilogueISJ_SK_SK_NS1F_6thread17LinearCombinationISJ_Li1EffLNS1K_9ScaleType4KindE0ELNS_15FloatRoundStyleE2ESJ_EENS1_15EpilogueDefaultEEEEEvvEEEEvNT_6ParamsE)
        .other          _ZN7cutlass13device_kernelINS_4gemm6kernel13GemmUniversalIN4cute5tupleIJiiiiEEENS1_10collective13CollectiveMmaINS1_37MainloopSm90TmaGmmaWarpSpecializedFP8ILi5ENS5_IJNS4_1CILi1EEESB_SB_EEENS1_35KernelTmaWarpSpecializedCooperativeEEENS5_IJNSA_ILi256EEENSA_ILi64EEENSA_ILi128EEEEEENS_12float_e4m3_tENS5_IJlSB_lEEESJ_SK_NS4_8TiledMMAINS4_8MMA_AtomIJNS4_4SM904GMMA30MMA_64x64x32_F32E4M3E4M3_SS_TNILNSO_7ScaleInE1ELSQ_1EEEEEENS4_6LayoutINS5_IJNSA_ILi2EEESB_SB_EEENS5_IJSB_NSA_ILi0EEESW_EEEEENS5_IJNS4_10UnderscoreESZ_SZ_EEEEENS4_13SM90_TMA_LOADENS4_14ComposedLayoutINS4_7SwizzleILi3ELi4ELi3EEENS4_18smem_ptr_flag_bitsILi8EEENST_INS5_IJNSA_ILi8EEESH_EEENS5_IJSH_SB_EEEEEEEvNS4_8identityES12_S1C_vS1D_EENS_8epilogue10collective6detail29Sm90TmaWarpSpecializedAdapterINS1G_15DefaultEpilogueISJ_SK_SK_NS1F_6thread17LinearCombinationISJ_Li1EffLNS1K_9ScaleType4KindE0ELNS_15FloatRoundStyleE2ESJ_EENS1_15EpilogueDefaultEEEEEvvEEEEvNT_6ParamsE,@"STO_CUDA_ENTRY STV_DEFAULT"
_ZN7cutlass13device_kernelINS_4gemm6kernel13GemmUniversalIN4cute5tupleIJiiiiEEENS1_10collective13CollectiveMmaINS1_37MainloopSm90TmaGmmaWarpSpecializedFP8ILi5ENS5_IJNS4_1CILi1EEESB_SB_EEENS1_35KernelTmaWarpSpecializedCooperativeEEENS5_IJNSA_ILi256EEENSA_ILi64EEENSA_ILi128EEEEEENS_12float_e4m3_tENS5_IJlSB_lEEESJ_SK_NS4_8TiledMMAINS4_8MMA_AtomIJNS4_4SM904GMMA30MMA_64x64x32_F32E4M3E4M3_SS_TNILNSO_7ScaleInE1ELSQ_1EEEEEENS4_6LayoutINS5_IJNSA_ILi2EEESB_SB_EEENS5_IJSB_NSA_ILi0EEESW_EEEEENS5_IJNS4_10UnderscoreESZ_SZ_EEEEENS4_13SM90_TMA_LOADENS4_14ComposedLayoutINS4_7SwizzleILi3ELi4ELi3EEENS4_18smem_ptr_flag_bitsILi8EEENST_INS5_IJNSA_ILi8EEESH_EEENS5_IJSH_SB_EEEEEEEvNS4_8identityES12_S1C_vS1D_EENS_8epilogue10collective6detail29Sm90TmaWarpSpecializedAdapterINS1G_15DefaultEpilogueISJ_SK_SK_NS1F_6thread17LinearCombinationISJ_Li1EffLNS1K_9ScaleType4KindE0ELNS_15FloatRoundStyleE2ESJ_EENS1_15EpilogueDefaultEEEEEvvEEEEvNT_6ParamsE:
[----:B------:R-:W-:Y:S01]  /*0000*/  LDC R1, c[0x0][0x28] ;  /* 0x00000a00ff017b82 */ /* 0x000fe20000000800 */
[----:B------:R-:W0:Y:S01]  /*0010*/  S2R R0, SR_TID.X ;  /* 0x0000000000007919 */ /* 0x000e220000002100 */
[----:B------:R-:W-:Y:S01]  /*0020*/  ELECT P0, URZ, PT ;  /* 0x00000000003f782f */ /* 0x000fe20003800000 */
[----:B------:R-:W-:Y:S01]  /*0030*/  BSSY B0, `(.L_x_0) ;  /* 0x000000f000007945 */ /* 0x000fe20003800000 */
[--C-:B0-----:R-:W-:Y:S02]  /*0040*/  SHF.R.U32.HI R2, RZ, 0x5, R0.reuse ;  /* 0x00000005ff027819 */ /* 0x101fe40000011600 */
[----:B------:R-:W-:-:S03]  /*0050*/  SHF.R.U32.HI R3, RZ, 0x7, R0 ;  /* 0x00000007ff037819 */ /* 0x000fc60000011600 */
[----:B------:R-:W0:Y:S04]  /*0060*/  SHFL.IDX PT, R5, R2, RZ, 0x1f ;  /* 0x00001fff02057589 */ /* 0x000e2800000e0000 */
[----:B------:R1:W2:Y:S01]  /*0070*/  SHFL.IDX PT, R6, R3, RZ, 0x1f ;  /* 0x00001fff03067589 */ /* 0x0002a200000e0000 */
[----:B0-----:R-:W-:-:S13]  /*0080*/  ISETP.NE.OR P0, PT, R5, RZ, !P0 ;  /* 0x000000ff0500720c */ /* 0x001fda0004705670 */
[----:B-12---:R-:W-:Y:S05]  /*0090*/  @P0 BRA `(.L_x_1) ;  /* 0x0000000000200947 */ /* 0x006fea0003800000 */
[----:B------:R-:W-:Y:S02]  /*00a0*/  ULDC.64 UR4, c[0x0][0x198] ;  /* 0x0000660000047ab9 */ /* 0x000fe40000000a00 */
[----:B------:R-:W-:Y:S02]  /*00b0*/  UIADD3 UR6, UP0, UR4, 0xf0, URZ ;  /* 0x000000f004067890 */ /* 0x000fe4000ff1e03f */
[----:B------:R-:W-:Y:S02]  /*00c0*/  UIADD3 UR4, UP1, UR4, 0x1f0, URZ ;  /* 0x000001f004047890 */ /* 0x000fe4000ff3e03f */
[----:B------:R-:W-:Y:S02]  /*00d0*/  UIADD3.X UR7, URZ, UR5, URZ, UP0, !UPT ;  /* 0x000000053f077290 */ /* 0x000fe400087fe43f */
[----:B------:R-:W-:-:S07]  /*00e0*/  UIADD3.X UR5, URZ, UR5, URZ, UP1, !UPT ;  /* 0x000000053f057290 */ /* 0x000fce0008ffe43f */
[----:B------:R0:W-:Y:S02]  /*00f0*/  UTMACCTL.PF [UR6] ;  /* 0x00000000060079b9 */ /* 0x0001e40008040000 */
[----:B------:R0:W-:Y:S02]  /*0100*/  UTMACCTL.PF [UR4] ;  /* 0x00000000040079b9 */ /* 0x0001e40008040000 */
[----:B0-----:R-:W-:Y:S01]  /*0110*/  NOP ;  /* 0x0000000000007918 */ /* 0x001fe20000000000 */
.L_x_1:
[----:B------:R-:W-:Y:S05]  /*0120*/  BSYNC B0 ;  /* 0x0000000000007941 */ /* 0x000fea0003800000 */
.L_x_0:
[----:B------:R-:W0:Y:S02]  /*0130*/  SHFL.IDX PT, R3, R2, RZ, 0x1f ;  /* 0x00001fff02037589 */ /* 0x000e2400000e0000 */
[----:B0-----:R-:W-:-:S13]  /*0140*/  ISETP.NE.AND P0, PT, R3, RZ, PT ;  /* 0x000000ff0300720c */ /* 0x001fda0003f05270 */
[----:B------:R-:W-:Y:S05]  /*0150*/  @P0 BRA `(.L_x_2) ;  /* 0x0000000000600947 */ /* 0x000fea0003800000 */
[----:B------:R-:W0:Y:S01]  /*0160*/  S2UR UR8, SR_CgaCtaId ;  /* 0x00000000000879c3 */ /* 0x000e220000008800 */
[----:B------:R-:W-:Y:S01]  /*0170*/  UMOV UR4, 0x400 ;  /* 0x0000040000047882 */ /* 0x000fe20000000000 */
[----:B------:R-:W-:Y:S01]  /*0180*/  UMOV UR5, 0x1 ;  /* 0x0000000100057882 */ /* 0x000fe20000000000 */
[----:B------:R-:W-:Y:S01]  /*0190*/  UMOV UR6, 0x100 ;  /* 0x0000010000067882 */ /* 0x000fe20000000000 */
[----:B------:R-:W-:Y:S01]  /*01a0*/  ELECT P0, URZ, PT ;  /* 0x00000000003f782f */ /* 0x000fe20003800000 */
[----:B------:R-:W-:-:S04]  /*01b0*/  UIADD3 UR6, -UR6, 0x100000, URZ ;  /* 0x0010000006067890 */ /* 0x000fc8000fffe13f */
[----:B------:R-:W-:Y:S02]  /*01c0*/  USHF.L.U32 UR7, UR6, 0xb, URZ ;  /* 0x0000000b06077899 */ /* 0x000fe4000800063f */
[----:B------:R-:W-:Y:S02]  /*01d0*/  USHF.L.U32 UR6, UR6, 0x1, URZ ;  /* 0x0000000106067899 */ /* 0x000fe4000800063f */
[----:B0-----:R-:W-:Y:S02]  /*01e0*/  ULEA UR8, UR8, UR4, 0x18 ;  /* 0x0000000408087291 */ /* 0x001fe4000f8ec03f */
[----:B------:R-:W-:-:S04]  /*01f0*/  UIADD3 UR4, -UR5, 0x100000, URZ ;  /* 0x0010000005047890 */ /* 0x000fc8000fffe13f */
[----:B------:R-:W-:Y:S02]  /*0200*/  USHF.L.U32 UR5, UR4, 0xb, URZ ;  /* 0x0000000b04057899 */ /* 0x000fe4000800063f */
[----:B------:R-:W-:Y:S01]  /*0210*/  USHF.L.U32 UR4, UR4, 0x1, URZ ;  /* 0x0000000104047899 */ /* 0x000fe2000800063f */
[----:B------:R-:W0:Y:S11]  /*0220*/  FENCE.VIEW.ASYNC.S ;  /* 0x00000000000073c6 */ /* 0x000e360000000000 */
[----:B0-----:R0:W1:Y:S01]  /*0230*/  SYNCS.EXCH.64 URZ, [UR8], UR4 ;  /* 0x00000004083f75b2 */ /* 0x0010620008000100 */
[----:B------:R0:W2:Y:S01]  /*0240*/  SYNCS.EXCH.64 URZ, [UR8+0x28], UR6 ;  /* 0x00002806083f75b2 */ /* 0x0000a20008000100 */
[----:B------:R0:W3:Y:S01]  /*0250*/  SYNCS.EXCH.64 URZ, [UR8+0x8], UR4 ;  /* 0x00000804083f75b2 */ /* 0x0000e20008000100 */
[----:B------:R0:W4:Y:S01]  /*0260*/  SYNCS.EXCH.64 URZ, [UR8+0x30], UR6 ;  /* 0x00003006083f75b2 */ /* 0x0001220008000100 */
[----:B------:R0:W0:Y:S01]  /*0270*/  SYNCS.EXCH.64 URZ, [UR8+0x10], UR4 ;  /* 0x00001004083f75b2 */ /* 0x0000220008000100 */
[----:B------:R0:W0:Y:S01]  /*0280*/  SYNCS.EXCH.64 URZ, [UR8+0x38], UR6 ;  /* 0x00003806083f75b2 */ /* 0x0000220008000100 */
[----:B------:R0:W0:Y:S01]  /*0290*/  SYNCS.EXCH.64 URZ, [UR8+0x18], UR4 ;  /* 0x00001804083f75b2 */ /* 0x0000220008000100 */
[----:B------:R0:W0:Y:S01]  /*02a0*/  SYNCS.EXCH.64 URZ, [UR8+0x40], UR6 ;  /* 0x00004006083f75b2 */ /* 0x0000220008000100 */
[----:B------:R0:W0:Y:S01]  /*02b0*/  SYNCS.EXCH.64 URZ, [UR8+0x20], UR4 ;  /* 0x00002004083f75b2 */ /* 0x0000220008000100 */
[----:B------:R0:W0:Y:S01]  /*02c0*/  SYNCS.EXCH.64 URZ, [UR8+0x48], UR6 ;  /* 0x00004806083f75b2 */ /* 0x0000220008000100 */
[----:B------:R-:W-:Y:S01]  /*02d0*/  NOP ;  /* 0x0000000000007918 */ /* 0x000fe20000000000 */
.L_x_2:
[----:B------:R-:W5:Y:S01]  /*02e0*/  SHFL.IDX PT, R2, R2, RZ, 0x1f ;  /* 0x00001fff02027589 */ /* 0x000f6200000e0000 */
[----:B------:R-:W1:Y:S01]  /*02f0*/  LDC R3, c[0x0][0x65c] ;  /* 0x00019700ff037b82 */ /* 0x000e620000000800 */
[----:B------:R-:W-:Y:S02]  /*0300*/  ELECT P0, URZ, PT ;  /* 0x00000000003f782f */ /* 0x000fe40003800000 */
[----:B------:R-:W-:Y:S01]  /*0310*/  SHF.R.S32.HI R4, RZ, 0x1f, R5 ;  /* 0x0000001fff047819 */ /* 0x000fe20000011405 */
[----:B------:R-:W2:Y:S01]  /*0320*/  S2R R10, SR_CTAID.Y ;  /* 0x00000000000a7919 */ /* 0x000ea20000002600 */
[----:B0-----:R-:W-:Y:S01]  /*0330*/  UMOV UR4, 0x20 ;  /* 0x0000002000047882 */ /* 0x001fe20000000000 */
[C---:B------:R-:W-:Y:S01]  /*0340*/  ISETP.NE.AND P2, PT, R6.reuse, RZ, PT ;  /* 0x000000ff0600720c */ /* 0x040fe20003f45270 */
[----:B------:R-:W-:Y:S01]  /*0350*/  VIADD R11, R6, 0xffffffff ;  /* 0xffffffff060b7836 */ /* 0x000fe20000000000 */
[----:B------:R-:W0:Y:S01]  /*0360*/  S2R R8, SR_CTAID.X ;  /* 0x0000000000087919 */ /* 0x000e220000002500 */
[----:B------:R-:W-:Y:S01]  /*0370*/  LEA.HI R4, R4, R5, RZ, 0x2 ;  /* 0x0000000504047211 */ /* 0x000fe200078f10ff */
[----:B------:R-:W-:Y:S01]  /*0380*/  NOP ;  /* 0x0000000000007918 */ /* 0x000fe20000000000 */
[----:B------:R-:W-:Y:S01]  /*0390*/  NOP ;  /* 0x0000000000007918 */ /* 0x000fe20000000000 */
[----:B------:R-:W-:-:S02]  /*03a0*/  ISETP.GE.U32.AND P1, PT, R11, 0x2, PT ;  /* 0x000000020b00780c */ /* 0x000fc40003f26070 */
[----:B------:R-:W-:-:S05]  /*03b0*/  LOP3.LUT R4, R4, 0xfffffffc, RZ, 0xc0, !PT ;  /* 0xfffffffc04047812 */ /* 0x000fca00078ec0ff */
[----:B------:R-:W-:Y:S01]  /*03c0*/  IMAD.IADD R5, R5, 0x1, -R4 ;  /* 0x0000000105057824 */ /* 0x000fe200078e0a04 */
[----:B-----5:R-:W-:Y:S02]  /*03d0*/  ISETP.NE.OR P0, PT, R2, RZ, !P0 ;  /* 0x000000ff0200720c */ /* 0x020fe40004705670 */
[----:B-1----:R-:W-:-:S11]  /*03e0*/  ISETP.NE.AND P3, PT, R3, 0x1, PT ;  /* 0x000000010300780c */ /* 0x002fd60003f65270 */
[----:B------:R-:W-:Y:S01]  /*03f0*/  VOTEU.ALL UP0, P0 ;  /* 0x00000000003f7886 */ /* 0x000fe20000000000 */
[----:B------:R-:W-:Y:S01]  /*0400*/  VOTEU.ALL UP1, P0 ;  /* 0x00000000003f7886 */ /* 0x000fe20000020000 */
[----:B------:R-:W0:Y:S01]  /*0410*/  @P3 LDC R9, c[0x0][0x10] ;  /* 0x00000400ff093b82 */ /* 0x000e220000000800 */
[----:B--2---:R-:W-:Y:S02]  /*0420*/  @P3 IMAD.MOV.U32 R2, RZ, RZ, R10 ;  /* 0x000000ffff023224 */ /* 0x004fe400078e000a */
[----:B------:R-:W-:Y:S01]  /*0430*/  @!UP0 UMOV UR6, 0x400 ;  /* 0x0000040000068882 */ /* 0x000fe20000000000 */
[----:B------:R-:W-:-:S04]  /*0440*/  @!UP0 UIADD3 UR4, -UR4, 0x100000, URZ ;  /* 0x0010000004048890 */ /* 0x000fc8000fffe13f */
[----:B------:R-:W-:Y:S02]  /*0450*/  @!UP0 USHF.L.U32 UR5, UR4, 0xb, URZ ;  /* 0x0000000b04058899 */ /* 0x000fe4000800063f */
[----:B------:R-:W-:Y:S01]  /*0460*/  @!UP0 USHF.L.U32 UR4, UR4, 0x1, URZ ;  /* 0x0000000104048899 */ /* 0x000fe2000800063f */
[----:B------:R-:W-:Y:S02]  /*0470*/  @P3 IMAD.MOV.U32 R3, RZ, RZ, RZ ;  /* 0x000000ffff033224 */ /* 0x000fe400078e00ff */
[----:B------:R-:W-:Y:S01]  /*0480*/  @P3 IMAD.MOV.U32 R13, RZ, RZ, RZ ;  /* 0x000000ffff0d3224 */ /* 0x000fe200078e00ff */
[----:B------:R-:W1:Y:S08]  /*0490*/  @!UP0 S2UR UR7, SR_CgaCtaId ;  /* 0x00000000000789c3 */ /* 0x000e700000008800 */
[----:B------:R-:W2:Y:S01]  /*04a0*/  @!P3 LDC R7, c[0x0][0xc] ;  /* 0x00000300ff07bb82 */ /* 0x000ea20000000800 */
[----:B0-----:R-:W-:-:S04]  /*04b0*/  @P3 IMAD.WIDE.U32 R2, R8, R9, R2 ;  /* 0x0000000908023225 */ /* 0x001fc800078e0002 */
[----:B------:R-:W-:Y:S02]  /*04c0*/  IMAD.MOV.U32 R9, RZ, RZ, RZ ;  /* 0x000000ffff097224 */ /* 0x000fe400078e00ff */
[----:B------:R-:W-:Y:S01]  /*04d0*/  @P3 IMAD.IADD R3, R3, 0x1, R13 ;  /* 0x0000000103033824 */ /* 0x000fe200078e020d */
[----:B-1----:R-:W-:Y:S01]  /*04e0*/  @!UP0 ULEA UR6, UR7, UR6, 0x18 ;  /* 0x0000000607068291 */ /* 0x002fe2000f8ec03f */
[----:B------:R-:W-:Y:S01]  /*04f0*/  VOTEU.ALL UP0, P0 ;  /* 0x00000000003f7886 */ /* 0x000fe20000000000 */
[----:B------:R-:W-:-:S04]  /*0500*/  ISETP.NE.AND P0, PT, R5, 0x3, PT ;  /* 0x000000030500780c */ /* 0x000fc80003f05270 */
[----:B------:R-:W-:-:S04]  /*0510*/  ISETP.EQ.OR P0, PT, R5, RZ, !P0 ;  /* 0x000000ff0500720c */ /* 0x000fc80004702670 */
[----:B------:R-:W-:Y:S01]  /*0520*/  ISETP.EQ.AND P0, PT, R6, RZ, P0 ;  /* 0x000000ff0600720c */ /* 0x000fe20000702270 */
[----:B------:R-:W0:Y:S02]  /*0530*/  FENCE.VIEW.ASYNC.S ;  /* 0x00000000000073c6 */ /* 0x000e240000000000 */
[----:B0-----:R0:W3:Y:S01]  /*0540*/  @!UP0 SYNCS.EXCH.64 URZ, [UR6+0x60], UR4 ;  /* 0x00006004063f85b2 */ /* 0x0010e20008000100 */
[----:B--2---:R-:W-:Y:S01]  /*0550*/  @!P3 IMAD.WIDE.U32 R6, R7, R10, R8 ;  /* 0x0000000a0706b225 */ /* 0x004fe200078e0008 */
[----:B------:R-:W-:-:S03]  /*0560*/  SEL R4, RZ, 0x1, !P0 ;  /* 0x00000001ff047807 */ /* 0x000fc60004000000 */
[----:B------:R-:W-:Y:S02]  /*0570*/  @!P3 IMAD.MOV.U32 R2, RZ, RZ, R6 ;  /* 0x000000ffff02b224 */ /* 0x000fe400078e0006 */
[----:B------:R-:W-:Y:S01]  /*0580*/  @!P3 IMAD.MOV.U32 R3, RZ, RZ, R7 ;  /* 0x000000ffff03b224 */ /* 0x000fe200078e0007 */
[----:B------:R-:W-:Y:S01]  /*0590*/  SEL R4, R4, 0x2, P1 ;  /* 0x0000000204047807 */ /* 0x000fe20000800000 */
[----:B------:R0:W3:Y:S01]  /*05a0*/  @!UP1 SYNCS.EXCH.64 URZ, [UR6+0x68], UR4 ;  /* 0x00006804063f95b2 */ /* 0x0000e20008000100 */
[----:B------:R-:W-:Y:S01]  /*05b0*/  NOP ;  /* 0x0000000000007918 */ /* 0x000fe20000000000 */
[----:B---34-:R-:W-:Y:S06]  /*05c0*/  BAR.SYNC.DEFER_BLOCKING 0x0 ;  /* 0x0000000000007b1d */ /* 0x018fec0000010000 */
[----:B------:R-:W-:Y:S05]  /*05d0*/  @!P2 BRA `(.L_x_3) ;  /* 0x00000078009ca947 */ /* 0x000fea0003800000 */
[----:B------:R-:W-:-:S13]  /*05e0*/  ISETP.GT.U32.AND P0, PT, R11, 0x1, PT ;  /* 0x000000010b00780c */ /* 0x000fda0003f04070 */
[----:B0-----:R-:W-:Y:S05]  /*05f0*/  @P0 EXIT ;  /* 0x000000000000094d */ /* 0x001fea0003800000 */
[----:B------:R-:W-:Y:S01]  /*0600*/  ULDC.64 UR4, c[0x0][0x650] ;  /* 0x0001940000047ab9 */ /* 0x000fe20000000a00 */
[----:B------:R-:W-:Y:S01]  /*0610*/  PRMT R12, RZ, 0x7610, R12 ;  /* 0x00007610ff0c7816 */ /* 0x000fe2000000000c */
[----:B------:R-:W-:Y:S01]  /*0620*/  IMAD.MOV.U32 R6, RZ, RZ, -0x1 ;  /* 0xffffffffff067424 */ /* 0x000fe200078e00ff */
[----:B------:R-:W-:Y:S01]  /*0630*/  ISETP.GE.U32.AND P0, PT, R2, UR4, PT ;  /* 0x0000000402007c0c */ /* 0x000fe2000bf06070 */
[----:B------:R-:W-:Y:S02]  /*0640*/  IMAD.MOV.U32 R7, RZ, RZ, -0x1 ;  /* 0xffffffffff077424 */ /* 0x000fe400078e00ff */
[----:B------:R-:W-:Y:S01]  /*0650*/  IMAD.MOV.U32 R5, RZ, RZ, -0x1 ;  /* 0xffffffffff057424 */ /* 0x000fe200078e00ff */
[----:B------:R-:W-:-:S13]  /*0660*/  ISETP.GE.U32.AND.EX P0, PT, R3, UR5, PT, P0 ;  /* 0x0000000503007c0c */ /* 0x000fda000bf06100 */
[----:B------:R-:W-:Y:S05]  /*0670*/  @P0 BRA `(.L_x_4) ;  /* 0x00000004005c0947 */ /* 0x000fea0003800000 */
[----:B------:R-:W0:Y:S01]  /*0680*/  LDC.64 R16, c[0x0][0x628] ;  /* 0x00018a00ff107b82 */ /* 0x000e220000000a00 */
[----:B------:R-:W-:Y:S02]  /*0690*/  IMAD.MOV.U32 R6, RZ, RZ, R2 ;  /* 0x000000ffff067224 */ /* 0x000fe400078e0002 */
[----:B------:R-:W-:-:S05]  /*06a0*/  IMAD.MOV.U32 R7, RZ, RZ, R3 ;  /* 0x000000ffff077224 */ /* 0x000fca00078e0003 */
[----:B------:R-:W1:Y:S08]  /*06b0*/  LDC R18, c[0x0][0x630] ;  /* 0x00018c00ff127b82 */ /* 0x000e700000000800 */
[----:B------:R-:W2:Y:S01]  /*06c0*/  LDC.64 R20, c[0x0][0x620] ;  /* 0x00018800ff147b82 */ /* 0x000ea20000000a00 */
[----:B0-----:R-:W-:-:S04]  /*06d0*/  ISETP.NE.U32.AND P0, PT, R16, RZ, PT ;  /* 0x000000ff1000720c */ /* 0x001fc80003f05070 */
[----:B------:R-:W-:-:S13]  /*06e0*/  ISETP.NE.AND.EX P0, PT, R17, RZ, PT, P0 ;  /* 0x000000ff1100720c */ /* 0x000fda0003f05300 */
[----:B-12---:R-:W-:Y:S05]  /*06f0*/  @!P0 BRA `(.L_x_5) ;  /* 0x0000000000288947 */ /* 0x006fea0003800000 */
[----:B------:R-:W0:Y:S02]  /*0700*/  LDC R5, c[0x0][0x634] ;  /* 0x00018d00ff057b82 */ /* 0x000e240000000800 */
[----:B0-----:R-:W-:-:S05]  /*0710*/  IADD3 R5, P0, R2, R5, RZ ;  /* 0x0000000502057210 */ /* 0x001fca0007f1e0ff */
[----:B------:R-:W-:-:S04]  /*0720*/  IMAD.X R11, RZ, RZ, R3, P0 ;  /* 0x000000ffff0b7224 */ /* 0x000fc800000e0603 */
[----:B------:R-:W-:-:S04]  /*0730*/  IMAD.WIDE.U32 R6, R11, R16, RZ ;  /* 0x000000100b067225 */ /* 0x000fc800078e00ff */
[----:B------:R-:W-:-:S04]  /*0740*/  IMAD.WIDE.U32 R12, P0, R5, R17, R6 ;  /* 0x00000011050c7225 */ /* 0x000fc80007800006 */
[----:B------:R-:W-:-:S04]  /*0750*/  IMAD.WIDE.U32 R6, R5, R16, RZ ;  /* 0x0000001005067225 */ /* 0x000fc800078e00ff */
[----:B------:R-:W-:Y:S01]  /*0760*/  IMAD.X R15, RZ, RZ, RZ, P0 ;  /* 0x000000ffff0f7224 */ /* 0x000fe200000e06ff */
[----:B------:R-:W-:Y:S01]  /*0770*/  IADD3 RZ, P0, R7, R12, RZ ;  /* 0x0000000c07ff7210 */ /* 0x000fe20007f1e0ff */
[----:B------:R-:W-:-:S04]  /*0780*/  IMAD.MOV.U32 R14, RZ, RZ, R13 ;  /* 0x000000ffff0e7224 */ /* 0x000fc800078e000d */
[----:B------:R-:W-:-:S08]  /*0790*/  IMAD.WIDE.U32.X R6, R11, R17, R14, P0 ;  /* 0x000000110b067225 */ /* 0x000fd000000e040e */
.L_x_5:
[--C-:B------:R-:W-:Y:S01]  /*07a0*/  SHF.R.U64 R26, R6, R18, R7.reuse ;  /* 0x00000012061a7219 */ /* 0x100fe20000001207 */
[----:B------:R-:W0:Y:S01]  /*07b0*/  LDC.64 R22, c[0x0][0x640] ;  /* 0x00019000ff167b82 */ /* 0x000e220000000a00 */
[----:B------:R-:W-:Y:S01]  /*07c0*/  I2FP.F32.U32 R5, R8 ;  /* 0x0000000800057245 */ /* 0x000fe20000201000 */
[----:B------:R-:W-:Y:S01]  /*07d0*/  ULDC UR4, c[0x0][0x150] ;  /* 0x0000540000047ab9 */ /* 0x000fe20000000800 */
[----:B------:R-:W-:Y:S02]  /*07e0*/  SHF.R.U32.HI R6, RZ, R18, R7 ;  /* 0x00000012ff067219 */ /* 0x000fe40000011607 */
[----:B------:R-:W-:Y:S01]  /*07f0*/  IADD3 R11, P0, RZ, -R26, RZ ;  /* 0x8000001aff0b7210 */ /* 0x000fe20007f1e0ff */
[----:B------:R-:W-:Y:S01]  /*0800*/  FMUL R5, R5, UR4 ;  /* 0x0000000405057c20 */ /* 0x000fe20008400000 */
[----:B------:R-:W-:Y:S01]  /*0810*/  ULDC UR4, c[0x0][0x154] ;  /* 0x0000550000047ab9 */ /* 0x000fe20000000800 */
[----:B------:R-:W1:Y:S02]  /*0820*/  LDC R14, c[0x0][0x618] ;  /* 0x00018600ff0e7b82 */ /* 0x000e640000000800 */
[----:B------:R-:W-:-:S02]  /*0830*/  IMAD.X R13, RZ, RZ, ~R6, P0 ;  /* 0x000000ffff0d7224 */ /* 0x000fc400000e0e06 */
[----:B------:R-:W2:Y:S01]  /*0840*/  F2I.U32.TRUNC.NTZ R5, R5 ;  /* 0x0000000500057305 */ /* 0x000ea2000020f000 */
[----:B------:R-:W-:-:S03]  /*0850*/  IMAD.WIDE.U32 R6, R11, R20, R2 ;  /* 0x000000140b067225 */ /* 0x000fc600078e0002 */
[----:B------:R-:W3:Y:S01]  /*0860*/  LDC R9, c[0x0][0x144] ;  /* 0x00005100ff097b82 */ /* 0x000ee20000000800 */
[----:B------:R-:W-:-:S04]  /*0870*/  IMAD R12, R13, R20, RZ ;  /* 0x000000140d0c7224 */ /* 0x000fc800078e02ff */
[----:B------:R-:W-:Y:S02]  /*0880*/  IMAD R11, R11, R21, R12 ;  /* 0x000000150b0b7224 */ /* 0x000fe400078e020c */
[----:B------:R-:W-:Y:S01]  /*0890*/  IMAD.MOV.U32 R12, RZ, RZ, 0x1 ;  /* 0x00000001ff0c7424 */ /* 0x000fe200078e00ff */
[----:B------:R-:W4:Y:S01]  /*08a0*/  LDC R18, c[0x0][0x608] ;  /* 0x00018200ff127b82 */ /* 0x000f220000000800 */
[----:B------:R-:W-:Y:S01]  /*08b0*/  IMAD.IADD R11, R7, 0x1, R11 ;  /* 0x00000001070b7824 */ /* 0x000fe200078e020b */
[----:B0-----:R-:W-:Y:S01]  /*08c0*/  ISETP.NE.U32.AND P0, PT, R22, RZ, PT ;  /* 0x000000ff1600720c */ /* 0x001fe20003f05070 */
[----:B--2---:R-:W-:-:S03]  /*08d0*/  IMAD.MOV R7, RZ, RZ, -R5 ;  /* 0x000000ffff077224 */ /* 0x004fc600078e0a05 */
[----:B------:R-:W-:Y:S02]  /*08e0*/  ISETP.NE.AND.EX P0, PT, R23, RZ, PT, P0 ;  /* 0x000000ff1700720c */ /* 0x000fe40003f05300 */
[----:B------:R-:W0:Y:S01]  /*08f0*/  LDC R13, c[0x0][0x658] ;  /* 0x00019600ff0d7b82 */ /* 0x000e220000000800 */
[--C-:B-1----:R-:W-:Y:S02]  /*0900*/  SHF.R.U64 R16, R6, R14, R11.reuse ;  /* 0x0000000e06107219 */ /* 0x102fe4000000120b */
[----:B------:R-:W-:Y:S02]  /*0910*/  I2FP.F32.U32 R6, R10 ;  /* 0x0000000a00067245 */ /* 0x000fe40000201000 */
[----:B------:R-:W-:-:S03]  /*0920*/  SHF.R.U32.HI R11, RZ, R14, R11 ;  /* 0x0000000eff0b7219 */ /* 0x000fc6000001160b */
[----:B------:R-:W1:Y:S01]  /*0930*/  LDC R17, c[0x0][0x148] ;  /* 0x00005200ff117b82 */ /* 0x000e620000000800 */
[----:B---3--:R-:W-:Y:S02]  /*0940*/  IMAD R5, R9, R7, R8 ;  /* 0x0000000709057224 */ /* 0x008fe400078e0208 */
[----:B------:R-:W-:Y:S01]  /*0950*/  FMUL R7, R6, UR4 ;  /* 0x0000000406077c20 */ /* 0x000fe20008400000 */
[----:B------:R-:W-:-:S03]  /*0960*/  IMAD.MOV.U32 R6, RZ, RZ, -0x1 ;  /* 0xffffffffff067424 */ /* 0x000fc600078e00ff */
[----:B------:R2:W3:Y:S01]  /*0970*/  F2I.U32.TRUNC.NTZ R15, R7 ;  /* 0x00000007000f7305 */ /* 0x0004e2000020f000 */
[----:B------:R-:W1:Y:S01]  /*0980*/  LDC R21, c[0x0][0x600] ;  /* 0x00018000ff157b82 */ /* 0x000e620000000800 */
[-CC-:B----4-:R-:W-:Y:S02]  /*0990*/  SHF.R.U64 R27, R16, R18.reuse, R11.reuse ;  /* 0x00000012101b7219 */ /* 0x190fe4000000120b */
[----:B------:R-:W-:-:S05]  /*09a0*/  SHF.R.U32.HI R8, RZ, R18, R11 ;  /* 0x00000012ff087219 */ /* 0x000fca000001160b */
[----:B------:R-:W4:Y:S01]  /*09b0*/  LDC R20, c[0x0][0x648] ;  /* 0x00019200ff147b82 */ /* 0x000f220000000800 */
[-CC-:B0-----:R-:W-:Y:S02]  /*09c0*/  SHF.R.U64 R18, R27, R13.reuse, R8.reuse ;  /* 0x0000000d1b127219 */ /* 0x181fe40000001208 */
[-C--:B------:R-:W-:Y:S02]  /*09d0*/  SHF.L.U32 R6, R6, R13.reuse, RZ ;  /* 0x0000000d06067219 */ /* 0x080fe400000006ff */
[-C--:B------:R-:W-:Y:S02]  /*09e0*/  SHF.R.U32.HI R8, RZ, R13.reuse, R8 ;  /* 0x0000000dff087219 */ /* 0x080fe40000011608 */
[----:B------:R-:W-:Y:S01]  /*09f0*/  LOP3.LUT R14, RZ, R6, RZ, 0x33, !PT ;  /* 0x00000006ff0e7212 */ /* 0x000fe200078e33ff */
[----:B------:R-:W0:Y:S01]  /*0a00*/  LDC R25, c[0x0][0x638] ;  /* 0x00018e00ff197b82 */ /* 0x000e220000000800 */
[----:B------:R-:W-:Y:S01]  /*0a10*/  SHF.L.U32 R11, R12, R13, RZ ;  /* 0x0000000d0c0b7219 */ /* 0x000fe200000006ff */
[----:B------:R-:W-:-:S02]  /*0a20*/  IMAD.MOV.U32 R6, RZ, RZ, R18 ;  /* 0x000000ffff067224 */ /* 0x000fc400078e0012 */
[----:B--2---:R-:W-:-:S04]  /*0a30*/  IMAD.MOV.U32 R7, RZ, RZ, R8 ;  /* 0x000000ffff077224 */ /* 0x004fc800078e0008 */
[----:B------:R-:W2:Y:S01]  /*0a40*/  LDC R24, c[0x0][0x610] ;  /* 0x00018400ff187b82 */ /* 0x000ea20000000800 */
[----:B---3--:R-:W-:Y:S05]  /*0a50*/  @!P0 BRA `(.L_x_6) ;  /* 0x0000000000288947 */ /* 0x008fea0003800000 */
[----:B------:R-:W3:Y:S02]  /*0a60*/  LDC R13, c[0x0][0x64c] ;  /* 0x00019300ff0d7b82 */ /* 0x000ee40000000800 */
[----:B---3--:R-:W-:-:S05]  /*0a70*/  IADD3 R13, P0, R18, R13, RZ ;  /* 0x0000000d120d7210 */ /* 0x008fca0007f1e0ff */
        /* <DEDUP_REMOVED lines=8> */
.L_x_6:
[----:B----4-:R-:W-:Y:S01]  /*0b00*/  SHF.R.U64 R6, R6, R20, R7 ;  /* 0x0000001406067219 */ /* 0x010fe20000001207 */
[----:B-1----:R-:W-:Y:S01]  /*0b10*/  VIADD R7, R21, 0xffffffff ;  /* 0xffffffff15077836 */ /* 0x002fe20000000000 */
[----:B------:R-:W-:Y:S01]  /*0b20*/  LOP3.LUT R14, R27, R14, RZ, 0xc0, !PT ;  /* 0x0000000e1b0e7212 */ /* 0x000fe200078ec0ff */
[----:B------:R-:W-:Y:S02]  /*0b30*/  IMAD.MOV R15, RZ, RZ, -R15 ;  /* 0x000000ffff0f7224 */ /* 0x000fe400078e0a0f */
[----:B------:R-:W-:Y:S01]  /*0b40*/  IMAD.MOV R8, RZ, RZ, -R6 ;  /* 0x000000ffff087224 */ /* 0x000fe200078e0a06 */
[----:B------:R-:W-:Y:S01]  /*0b50*/  LOP3.LUT R7, R16, R7, RZ, 0xc0, !PT ;  /* 0x0000000710077212 */ /* 0x000fe200078ec0ff */
[----:B------:R-:W-:Y:S02]  /*0b60*/  IMAD R14, R11, R6, R14 ;  /* 0x000000060b0e7224 */ /* 0x000fe400078e020e */
[----:B------:R-:W-:Y:S02]  /*0b70*/  @P3 IMAD R5, R17, R15, R10 ;  /* 0x0000000f11053224 */ /* 0x000fe400078e020a */
[----:B0-----:R-:W-:-:S02]  /*0b80*/  IMAD R6, R8, R25, R18 ;  /* 0x0000001908067224 */ /* 0x001fc400078e0212 */
[----:B--2---:R-:W-:Y:S02]  /*0b90*/  IMAD R5, R14, R24, R5 ;  /* 0x000000180e057224 */ /* 0x004fe400078e0205 */
[----:B------:R-:W-:Y:S02]  /*0ba0*/  IMAD R6, R6, R21, R7 ;  /* 0x0000001506067224 */ /* 0x000fe400078e0207 */
[----:B------:R-:W-:-:S03]  /*0bb0*/  IMAD.MOV.U32 R12, RZ, RZ, 0x1 ;  /* 0x00000001ff0c7424 */ /* 0x000fc600078e00ff */
[----:B------:R-:W-:Y:S02]  /*0bc0*/  SEL R7, R6, R5, !P3 ;  /* 0x0000000506077207 */ /* 0x000fe40005800000 */
[----:B------:R-:W-:Y:S01]  /*0bd0*/  SEL R6, R5, R6, !P3 ;  /* 0x0000000605067207 */ /* 0x000fe20005800000 */
[----:B------:R-:W-:-:S07]  /*0be0*/  IMAD.MOV.U32 R5, RZ, RZ, R26 ;  /* 0x000000ffff057224 */ /* 0x000fce00078e001a */
.L_x_4:
[----:B------:R-:W-:-:S08]  /*0bf0*/  NOP ;  /* 0x0000000000007918 */ /* 0x000fd00000000000 */
[----:B------:R-:W0:Y:S02]  /*0c00*/  USETMAXREG.TRY_ALLOC.CTAPOOL UP0, 0xe8 ;  /* 0x000000e8000079c8 */ /* 0x000e240008000600 */
[----:B0-----:R-:W-:-:S13]  /*0c10*/  PLOP3.LUT P0, PT, PT, PT, UP0, 0x80, 0x0 ;  /* 0x000000000000781c */ /* 0x001fda0003f0f008 */
[----:B------:R-:W-:Y:S05]  /*0c20*/  @!P0 BRA `(.L_x_4) ;  /* 0xfffffffc00f08947 */ /* 0x000fea000383ffff */
[----:B------:R-:W-:Y:S01]  /*0c30*/  ULDC.64 UR4, c[0x0][0x598] ;  /* 0x0001660000047ab9 */ /* 0x000fe20000000a00 */
[----:B------:R-:W-:Y:S01]  /*0c40*/  ULDC.64 UR20, c[0x0][0x208] ;  /* 0x0000820000147ab9 */ /* 0x000fe20000000a00 */
[----:B------:R-:W-:-:S04]  /*0c50*/  ISETP.NE.U32.AND P0, PT, RZ, UR4, PT ;  /* 0x00000004ff007c0c */ /* 0x000fc8000bf05070 */
[----:B------:R-:W-:-:S13]  /*0c60*/  ISETP.NE.AND.EX P0, PT, RZ, UR5, PT, P0 ;  /* 0x00000005ff007c0c */ /* 0x000fda000bf05300 */
[----:B------:R-:W-:Y:S05]  /*0c70*/  @!P0 BRA `(.L_x_7) ;  /* 0x00000000001c8947 */ /* 0x000fea0003800000 */
[----:B------:R-:W0:Y:S02]  /*0c80*/  LDC.64 R8, c[0x0][0x598] ;  /* 0x00016600ff087b82 */ /* 0x000e240000000a00 */
[----:B0-----:R-:W2:Y:S02]  /*0c90*/  LDG.E.64 R8, desc[UR20][R8.64] ;  /* 0x0000001408087981 */ /* 0x001ea4000c1e1b00 */
[----:B--2---:R-:W-:-:S04]  /*0ca0*/  ISETP.NE.U32.AND P0, PT, R8, RZ, PT ;  /* 0x000000ff0800720c */ /* 0x004fc80003f05070 */
[----:B------:R-:W-:-:S13]  /*0cb0*/  ISETP.NE.AND.EX P0, PT, R9, RZ, PT, P0 ;  /* 0x000000ff0900720c */ /* 0x000fda0003f05300 */
[----:B------:R-:W-:Y:S05]  /*0cc0*/  @!P0 BRA `(.L_x_7) ;  /* 0x0000000000088947 */ /* 0x000fea0003800000 */
[----:B------:R0:W5:Y:S01]  /*0cd0*/  LD.E R8, desc[UR20][R8.64] ;  /* 0x0000001408087980 */ /* 0x000162000c101900 */
[----:B------:R-:W-:Y:S05]  /*0ce0*/  BRA `(.L_x_8) ;  /* 0x0000000000207947 */ /* 0x000fea0003800000 */
.L_x_7:
[----:B------:R-:W-:Y:S02]  /*0cf0*/  ULDC.64 UR4, c[0x0][0x588] ;  /* 0x0001620000047ab9 */ /* 0x000fe40000000a00 */
[----:B------:R-:W-:-:S04]  /*0d00*/  ISETP.NE.U32.AND P0, PT, RZ, UR4, PT ;  /* 0x00000004ff007c0c */ /* 0x000fc8000bf05070 */
[----:B------:R-:W-:-:S13]  /*0d10*/  ISETP.NE.AND.EX P0, PT, RZ, UR5, PT, P0 ;  /* 0x00000005ff007c0c */ /* 0x000fda000bf05300 */
[----:B------:R-:W-:Y:S05]  /*0d20*/  @!P0 BRA `(.L_x_9) ;  /* 0x00000000000c8947 */ /* 0x000fea0003800000 */
[----:B------:R-:W0:Y:S02]  /*0d30*/  LDC.64 R8, c[0x0][0x588] ;  /* 0x00016200ff087b82 */ /* 0x000e240000000a00 */
[----:B0-----:R1:W5:Y:S01]  /*0d40*/  LDG.E R8, desc[UR20][R8.64] ;  /* 0x0000001408087981 */ /* 0x001362000c1e1900 */
[----:B------:R-:W-:Y:S05]  /*0d50*/  BRA `(.L_x_8) ;  /* 0x0000000000047947 */ /* 0x000fea0003800000 */
.L_x_9:
[----:B------:R-:W2:Y:S02]  /*0d60*/  LDC R8, c[0x0][0x580] ;  /* 0x00016000ff087b82 */ /* 0x000ea40000000800 */
.L_x_8:
[----:B------:R-:W-:Y:S02]  /*0d70*/  ULDC.64 UR4, c[0x0][0x5a0] ;  /* 0x0001680000047ab9 */ /* 0x000fe40000000a00 */
[----:B------:R-:W-:-:S04]  /*0d80*/  ISETP.NE.U32.AND P0, PT, RZ, UR4, PT ;  /* 0x00000004ff007c0c */ /* 0x000fc8000bf05070 */
[----:B------:R-:W-:-:S13]  /*0d90*/  ISETP.NE.AND.EX P0, PT, RZ, UR5, PT, P0 ;  /* 0x00000005ff007c0c */ /* 0x000fda000bf05300 */
[----:B------:R-:W-:Y:S05]  /*0da0*/  @!P0 BRA `(.L_x_10) ;  /* 0x00000000001c8947 */ /* 0x000fea0003800000 */
[----:B------:R-:W3:Y:S02]  /*0db0*/  LDC.64 R10, c[0x0][0x5a0] ;  /* 0x00016800ff0a7b82 */ /* 0x000ee40000000a00 */
[----:B---3--:R-:W3:Y:S02]  /*0dc0*/  LDG.E.64 R10, desc[UR20][R10.64] ;  /* 0x000000140a0a7981 */ /* 0x008ee4000c1e1b00 */
[----:B---3--:R-:W-:-:S04]  /*0dd0*/  ISETP.NE.U32.AND P0, PT, R10, RZ, PT ;  /* 0x000000ff0a00720c */ /* 0x008fc80003f05070 */
[----:B------:R-:W-:-:S13]  /*0de0*/  ISETP.NE.AND.EX P0, PT, R11, RZ, PT, P0 ;  /* 0x000000ff0b00720c */ /* 0x000fda0003f05300 */
[----:B------:R-:W-:Y:S05]  /*0df0*/  @!P0 BRA `(.L_x_10) ;  /* 0x0000000000088947 */ /* 0x000fea0003800000 */
[----:B01----:R0:W5:Y:S01]  /*0e00*/  LD.E R9, desc[UR20][R10.64] ;  /* 0x000000140a097980 */ /* 0x003162000c101900 */
[----:B------:R-:W-:Y:S05]  /*0e10*/  BRA `(.L_x_11) ;  /* 0x0000000000207947 */ /* 0x000fea0003800000 */
.L_x_10:
[----:B------:R-:W-:Y:S02]  /*0e20*/  ULDC.64 UR4, c[0x0][0x590] ;  /* 0x0001640000047ab9 */ /* 0x000fe40000000a00 */
[----:B------:R-:W-:-:S04]  /*0e30*/  ISETP.NE.U32.AND P0, PT, RZ, UR4, PT ;  /* 0x00000004ff007c0c */ /* 0x000fc8000bf05070 */
[----:B------:R-:W-:-:S13]  /*0e40*/  ISETP.NE.AND.EX P0, PT, RZ, UR5, PT, P0 ;  /* 0x00000005ff007c0c */ /* 0x000fda000bf05300 */
[----:B------:R-:W-:Y:S05]  /*0e50*/  @!P0 BRA `(.L_x_12) ;  /* 0x00000000000c8947 */ /* 0x000fea0003800000 */
[----:B------:R-:W0:Y:S02]  /*0e60*/  LDC.64 R10, c[0x0][0x590] ;  /* 0x00016400ff0a7b82 */ /* 0x000e240000000a00 */
[----:B01----:R1:W5:Y:S01]  /*0e70*/  LDG.E R9, desc[UR20][R10.64] ;  /* 0x000000140a097981 */ /* 0x003362000c1e1900 */
[----:B------:R-:W-:Y:S05]  /*0e80*/  BRA `(.L_x_11) ;  /* 0x0000000000047947 */ /* 0x000fea0003800000 */
.L_x_12:
[----:B01----:R-:W3:Y:S02]  /*0e90*/  LDC R9, c[0x0][0x584] ;  /* 0x00016100ff097b82 */ /* 0x003ee40000000800 */
.L_x_11:
[----:B------:R-:W-:-:S13]  /*0ea0*/  LOP3.LUT P0, RZ, R12, 0xff, RZ, 0xc0, !PT ;  /* 0x000000ff0cff7812 */ /* 0x000fda000780c0ff */
[----:B------:R-:W-:Y:S05]  /*0eb0*/  @!P0 EXIT ;  /* 0x000000000000894d */ /* 0x000fea0003800000 */
[----:B------:R-:W-:Y:S01]  /*0ec0*/  ULDC UR4, c[0x0][0x28c] ;  /* 0x0000a30000047ab9 */ /* 0x000fe20000000800 */
[----:B------:R-:W-:Y:S01]  /*0ed0*/  LOP3.LUT R142, R4, 0x1, RZ, 0xfc, !PT ;  /* 0x00000001048e7812 */ /* 0x000fe200078efcff */
[----:B------:R-:W-:-:S04]  /*0ee0*/  UIADD3 UR4, UR4, 0x7f, URZ ;  /* 0x0000007f04047890 */ /* 0x000fc8000fffe03f */
[----:B------:R-:W-:-:S04]  /*0ef0*/  USHF.R.S32.HI UR5, URZ, 0x1f, UR4 ;  /* 0x0000001f3f057899 */ /* 0x000fc80008011404 */
[----:B------:R-:W-:-:S03]  /*0f00*/  ULEA.HI UR5, UR5, UR4, URZ, 0x7 ;  /* 0x0000000405057291 */ /* 0x000fc6000f8f383f */
[----:B------:R-:W-:Y:S01]  /*0f10*/  UMOV UR4, URZ ;  /* 0x0000003f00047c82 */ /* 0x000fe20008000000 */
[----:B------:R-:W-:-:S03]  /*0f20*/  USHF.R.S32.HI UR9, URZ, 0x7, UR5 ;  /* 0x000000073f097899 */ /* 0x000fc60008011405 */
[----:B------:R-:W-:-:S09]  /*0f30*/  UMOV UR5, URZ ;  /* 0x0000003f00057c82 */ /* 0x000fd20008000000 */
.L_x_165:
[----:B01----:R-:W-:Y:S01]  /*0f40*/  LOP3.LUT R10, R0, 0x80, RZ, 0xc0, !PT ;  /* 0x00000080000a7812 */ /* 0x003fe200078ec0ff */
[----:B------:R-:W0:Y:S01]  /*0f50*/  S2UR UR13, SR_CgaCtaId ;  /* 0x00000000000d79c3 */ /* 0x000e220000008800 */
[----:B------:R-:W-:Y:S01]  /*0f60*/  UMOV UR12, 0x400 ;  /* 0x00000400000c7882 */ /* 0x000fe20000000000 */
[----:B------:R-:W-:Y:S01]  /*0f70*/  UMOV UR6, URZ ;  /* 0x0000003f00067c82 */ /* 0x000fe20008000000 */
[----:B------:R-:W-:Y:S01]  /*0f80*/  SHF.R.U32.HI R10, RZ, 0x7, R10 ;  /* 0x00000007ff0a7819 */ /* 0x000fe2000001160a */
[----:B------:R-:W-:Y:S01]  /*0f90*/  UMOV UR7, URZ ;  /* 0x0000003f00077c82 */ /* 0x000fe20008000000 */
[----:B------:R-:W-:Y:S02]  /*0fa0*/  CS2R R18, SRZ ;  /* 0x0000000000127805 */ /* 0x000fe4000001ff00 */
[----:B------:R-:W-:Y:S02]  /*0fb0*/  CS2R R16, SRZ ;  /* 0x0000000000107805 */ /* 0x000fe4000001ff00 */
[----:B------:R-:W-:Y:S01]  /*0fc0*/  CS2R R20, SRZ ;  /* 0x0000000000147805 */ /* 0x000fe2000001ff00 */
[----:B------:R-:W1:Y:S01]  /*0fd0*/  LDC R11, c[0x0][0x28c] ;  /* 0x0000a300ff0b7b82 */ /* 0x000e620000000800 */
[----:B----4-:R-:W4:Y:S01]  /*0fe0*/  SHFL.IDX PT, R10, R10, RZ, 0x1f ;  /* 0x00001fff0a0a7589 */ /* 0x010f2200000e0000 */
[----:B------:R-:W-:-:S02]  /*0ff0*/  CS2R R22, SRZ ;  /* 0x0000000000167805 */ /* 0x000fc4000001ff00 */
[----:B------:R-:W-:Y:S02]  /*1000*/  CS2R R88, SRZ ;  /* 0x0000000000587805 */ /* 0x000fe4000001ff00 */
[----:B------:R-:W-:Y:S02]  /*1010*/  CS2R R90, SRZ ;  /* 0x00000000005a7805 */ /* 0x000fe4000001ff00 */
[----:B------:R-:W-:Y:S02]  /*1020*/  CS2R R92, SRZ ;  /* 0x00000000005c7805 */ /* 0x000fe4000001ff00 */
[----:B------:R-:W-:Y:S02]  /*1030*/  CS2R R96, SRZ ;  /* 0x0000000000607805 */ /* 0x000fe4000001ff00 */
[----:B------:R-:W-:Y:S02]  /*1040*/  CS2R R94, SRZ ;  /* 0x00000000005e7805 */ /* 0x000fe4000001ff00 */
        /* <DEDUP_REMOVED lines=16> */
[----:B-1----:R-:W-:Y:S02]  /*1150*/  ISETP.GE.AND P0, PT, R11, 0x1, PT ;  /* 0x000000010b00780c */ /* 0x002fe40003f06270 */
[----:B------:R-:W-:Y:S02]  /*1160*/  CS2R R130, SRZ ;  /* 0x0000000000827805 */ /* 0x000fe4000001ff00 */
[----:B----4-:R-:W-:-:S02]  /*1170*/  R2UR UR8, R10 ;  /* 0x000000000a0872ca */ /* 0x010fc400000e0000 */
[----:B------:R-:W-:Y:S02]  /*1180*/  CS2R R132, SRZ ;  /* 0x0000000000847805 */ /* 0x000fe4000001ff00 */
[----:B------:R-:W-:Y:S02]  /*1190*/  CS2R R134, SRZ ;  /* 0x0000000000867805 */ /* 0x000fe4000001ff00 */
[----:B------:R-:W-:Y:S02]  /*11a0*/  CS2R R136, SRZ ;  /* 0x0000000000887805 */ /* 0x000fe4000001ff00 */
[----:B------:R-:W-:Y:S02]  /*11b0*/  CS2R R138, SRZ ;  /* 0x00000000008a7805 */ /* 0x000fe4000001ff00 */
[----:B------:R-:W-:Y:S01]  /*11c0*/  CS2R R140, SRZ ;  /* 0x00000000008c7805 */ /* 0x000fe2000001ff00 */
[----:B------:R-:W-:Y:S01]  /*11d0*/  IMAD.MOV.U32 R143, RZ, RZ, RZ ;  /* 0x000000ffff8f7224 */ /* 0x000fe200078e00ff */
[----:B------:R-:W-:Y:S01]  /*11e0*/  CS2R R56, SRZ ;  /* 0x0000000000387805 */ /* 0x000fe2000001ff00 */
[----:B------:R-:W-:Y:S01]  /*11f0*/  IMAD.MOV.U32 R145, RZ, RZ, RZ ;  /* 0x000000ffff917224 */ /* 0x000fe200078e00ff */
[----:B------:R-:W-:Y:S01]  /*1200*/  CS2R R58, SRZ ;  /* 0x00000000003a7805 */ /* 0x000fe2000001ff00 */
[----:B--23--:R-:W-:Y:S01]  /*1210*/  IMAD.U32 R13, RZ, RZ, UR4 ;  /* 0x00000004ff0d7e24 */ /* 0x00cfe2000f8e00ff */
[----:B------:R-:W-:-:S02]  /*1220*/  CS2R R60, SRZ ;  /* 0x00000000003c7805 */ /* 0x000fc4000001ff00 */
[----:B------:R-:W-:Y:S01]  /*1230*/  CS2R R62, SRZ ;  /* 0x00000000003e7805 */ /* 0x000fe2000001ff00 */
[----:B------:R-:W-:Y:S01]  /*1240*/  ULEA.HI UR10, UR8, UR8, URZ, 0x1 ;  /* 0x00000008080a7291 */ /* 0x000fe2000f8f083f */
[----:B------:R-:W-:Y:S02]  /*1250*/  CS2R R64, SRZ ;  /* 0x0000000000407805 */ /* 0x000fe4000001ff00 */
[----:B------:R-:W-:Y:S02]  /*1260*/  CS2R R66, SRZ ;  /* 0x0000000000427805 */ /* 0x000fe4000001ff00 */
[----:B------:R-:W-:Y:S01]  /*1270*/  CS2R R68, SRZ ;  /* 0x0000000000447805 */ /* 0x000fe2000001ff00 */
[----:B------:R-:W-:Y:S01]  /*1280*/  ULOP3.LUT UR11, UR10, 0x7fffe, URZ, 0xc0, !UPT ;  /* 0x0007fffe0a0b7892 */ /* 0x000fe2000f8ec03f */
[----:B------:R-:W-:Y:S01]  /*1290*/  CS2R R70, SRZ ;  /* 0x0000000000467805 */ /* 0x000fe2000001ff00 */
[----:B0-----:R-:W-:Y:S01]  /*12a0*/  ULEA UR10, UR13, UR12, 0x18 ;  /* 0x0000000c0d0a7291 */ /* 0x001fe2000f8ec03f */
[----:B------:R-:W-:Y:S01]  /*12b0*/  CS2R R72, SRZ ;  /* 0x0000000000487805 */ /* 0x000fe2000001ff00 */
[----:B------:R-:W-:Y:S01]  /*12c0*/  UIADD3 UR11, UR8, -UR11, URZ ;  /* 0x8000000b080b7290 */ /* 0x000fe2000fffe03f */
[----:B------:R-:W-:Y:S01]  /*12d0*/  CS2R R74, SRZ ;  /* 0x00000000004a7805 */ /* 0x000fe2000001ff00 */
[----:B------:R-:W-:Y:S01]  /*12e0*/  UMOV UR12, UR5 ;  /* 0x00000005000c7c82 */ /* 0x000fe20008000000 */
[----:B------:R-:W-:Y:S01]  /*12f0*/  UMOV UR8, URZ ;  /* 0x0000003f00087c82 */ /* 0x000fe20008000000 */
[----:B------:R-:W-:Y:S01]  /*1300*/  ULEA UR11, UR11, UR10, 0xd ;  /* 0x0000000a0b0b7291 */ /* 0x000fe2000f8e683f */
[----:B------:R-:W-:-:S02]  /*1310*/  CS2R R76, SRZ ;  /* 0x00000000004c7805 */ /* 0x000fc4000001ff00 */
[----:B------:R-:W-:Y:S02]  /*1320*/  CS2R R78, SRZ ;  /* 0x00000000004e7805 */ /* 0x000fe4000001ff00 */
[----:B------:R-:W-:Y:S01]  /*1330*/  CS2R R80, SRZ ;  /* 0x0000000000507805 */ /* 0x000fe2000001ff00 */
[----:B------:R-:W-:Y:S01]  /*1340*/  UIADD3 UR11, UR11, 0x100, URZ ;  /* 0x000001000b0b7890 */ /* 0x000fe2000fffe03f */
[----:B------:R-:W-:Y:S02]  /*1350*/  CS2R R82, SRZ ;  /* 0x0000000000527805 */ /* 0x000fe4000001ff00 */
[----:B------:R-:W-:Y:S02]  /*1360*/  CS2R R84, SRZ ;  /* 0x0000000000547805 */ /* 0x000fe4000001ff00 */
[----:B------:R-:W-:Y:S01]  /*1370*/  CS2R R86, SRZ ;  /* 0x0000000000567805 */ /* 0x000fe2000001ff00 */
[----:B------:R-:W-:Y:S01]  /*1380*/  USHF.R.U32.HI UR11, URZ, 0x4, UR11 ;  /* 0x000000043f0b7899 */ /* 0x000fe2000801160b */
[----:B------:R-:W-:-:S02]  /*1390*/  CS2R R24, SRZ ;  /* 0x0000000000187805 */ /* 0x000fc4000001ff00 */
[----:B------:R-:W-:Y:S02]  /*13a0*/  CS2R R26, SRZ ;  /* 0x00000000001a7805 */ /* 0x000fe4000001ff00 */
[----:B------:R-:W-:Y:S01]  /*13b0*/  CS2R R28, SRZ ;  /* 0x00000000001c7805 */ /* 0x000fe2000001ff00 */
[----:B------:R-:W-:Y:S01]  /*13c0*/  ULOP3.LUT UR11, UR11, 0x3fff, URZ, 0xc0, !UPT ;  /* 0x00003fff0b0b7892 */ /* 0x000fe2000f8ec03f */
        /* <DEDUP_REMOVED lines=12> */
[----:B------:R-:W-:Y:S01]  /*1490*/  CS2R R54, SRZ ;  /* 0x0000000000367805 */ /* 0x000fe2000001ff00 */
[----:B------:R-:W-:Y:S06]  /*14a0*/  @!P0 BRA `(.L_x_13) ;  /* 0x0000000800a08947 */ /* 0x000fec0003800000 */
[----:B------:R-:W-:-:S13]  /*14b0*/  ISETP.NE.AND P1, PT, R142, 0x3, PT ;  /* 0x000000038e00780c */ /* 0x000fda0003f25270 */
[----:B------:R-:W-:Y:S05]  /*14c0*/  @!P1 BRA `(.L_x_14) ;  /* 0x0000000000049947 */ /* 0x000fea0003800000 */
[----:B------:R-:W-:Y:S01]  /*14d0*/  BPT.TRAP 0x1 ;  /* 0x000000040000795c */ /* 0x000fe20000300000 */
.L_x_14:
[----:B------:R-:W-:Y:S01]  /*14e0*/  ULEA UR6, UR5, UR10, 0x3 ;  /* 0x0000000a05067291 */ /* 0x000fe2000f8e183f */
[----:B------:R-:W-:-:S05]  /*14f0*/  IMAD.U32 R10, RZ, RZ, UR4 ;  /* 0x00000004ff0a7e24 */ /* 0x000fca000f8e00ff */
[----:B------:R-:W-:-:S04]  /*1500*/  SHF.L.U32 R10, R10, 0x1f, RZ ;  /* 0x0000001f0a0a7819 */ /* 0x000fc800000006ff */
[----:B------:R0:W1:Y:S01]  /*1510*/  SYNCS.PHASECHK.TRANS64.TRYWAIT P0, [UR6], R10 ;  /* 0x0000000aff0075a7 */ /* 0x0000620008000146 */
[----:B------:R-:W-:Y:S05]  /*1520*/  @!P1 BRA `(.L_x_15) ;  /* 0x0000000000049947 */ /* 0x000fea0003800000 */
[----:B------:R-:W-:Y:S01]  /*1530*/  BPT.TRAP 0x1 ;  /* 0x000000040000795c */ /* 0x000fe20000300000 */
.L_x_15:
[----:B-1----:R-:W-:Y:S05]  /*1540*/  @P0 BRA `(.L_x_16) ;  /* 0x0000000000080947 */ /* 0x002fea0003800000 */
[----:B------:R-:W1:Y:S02]  /*1550*/  SYNCS.PHASECHK.TRANS64.TRYWAIT P0, [UR6], R10 ;  /* 0x0000000aff0075a7 */ /* 0x000e640008000146 */
[----:B-1----:R-:W-:Y:S05]  /*1560*/  @!P0 BRA `(.L_x_17) ;  /* 0x0000008000688947 */ /* 0x002fea0003800000 */
.L_x_16:
[----:B------:R-:W-:Y:S01]  /*1570*/  UIADD3 UR6, UR10, 0x28100, URZ ;  /* 0x000281000a067890 */ /* 0x000fe2000fffe03f */
[----:B------:R-:W-:Y:S01]  /*1580*/  WARPGROUP.ARRIVE ;  /* 0x00000000000079c5 */ /* 0x000fe20000000000 */
[----:B------:R-:W-:Y:S01]  /*1590*/  ULOP3.LUT UR8, UR11, 0x10000, URZ, 0xfc, !UPT ;  /* 0x000100000b087892 */ /* 0x000fe2000f8efc3f */
[----:B------:R-:W-:Y:S01]  /*15a0*/  CS2R R18, SRZ ;  /* 0x0000000000127805 */ /* 0x000fe2000001ff00 */
[----:B------:R-:W-:Y:S01]  /*15b0*/  USHF.R.U32.HI UR6, URZ, 0x4, UR6 ;  /* 0x000000043f067899 */ /* 0x000fe20008011606 */
[----:B------:R-:W-:Y:S01]  /*15c0*/  CS2R R16, SRZ ;  /* 0x0000000000107805 */ /* 0x000fe2000001ff00 */
[----:B------:R-:W-:Y:S01]  /*15d0*/  ULEA UR8, UR5, UR8, 0xb ;  /* 0x0000000805087291 */ /* 0x000fe2000f8e583f */
[----:B------:R-:W-:Y:S01]  /*15e0*/  CS2R R20, SRZ ;  /* 0x0000000000147805 */ /* 0x000fe2000001ff00 */
[----:B------:R-:W-:Y:S01]  /*15f0*/  ULOP3.LUT UR6, UR6, 0x3fff, URZ, 0xc0, !UPT ;  /* 0x00003fff06067892 */ /* 0x000fe2000f8ec03f */
[----:B------:R-:W-:Y:S01]  /*1600*/  CS2R R22, SRZ ;  /* 0x0000000000167805 */ /* 0x000fe2000001ff00 */
[----:B------:R-:W-:Y:S01]  /*1610*/  UMOV UR13, 0x40000040 ;  /* 0x40000040000d7882 */ /* 0x000fe20000000000 */
[----:B------:R-:W-:Y:S01]  /*1620*/  UMOV UR15, 0x40000040 ;  /* 0x40000040000f7882 */ /* 0x000fe20000000000 */
[----:B------:R-:W-:Y:S01]  /*1630*/  ULOP3.LUT UR6, UR6, 0x10000, URZ, 0xfc, !UPT ;  /* 0x0001000006067892 */ /* 0x000fe2000f8efc3f */
[----:B------:R-:W-:Y:S01]  /*1640*/  CS2R R88, SRZ ;  /* 0x0000000000587805 */ /* 0x000fe2000001ff00 */
[----:B------:R-:W-:Y:S01]  /*1650*/  UMOV UR12, UR8 ;  /* 0x00000008000c7c82 */ /* 0x000fe20008000000 */
[----:B------:R-:W-:Y:S01]  /*1660*/  CS2R R90, SRZ ;  /* 0x00000000005a7805 */ /* 0x000fe2000001ff00 */
[----:B------:R-:W-:Y:S01]  /*1670*/  ULEA UR7, UR5, UR6, 0x9 ;  /* 0x0000000605077291 */ /* 0x000fe2000f8e483f */
[----:B------:R-:W-:Y:S01]  /*1680*/  CS2R R92, SRZ ;  /* 0x00000000005c7805 */ /* 0x000fe2000001ff00 */
[----:B------:R-:W-:Y:S01]  /*1690*/  UIADD3 UR6, UR8, 0x400, URZ ;  /* 0x0000040008067890 */ /* 0x000fe2000fffe03f */
[----:B------:R-:W-:-:S02]  /*16a0*/  CS2R R96, SRZ ;  /* 0x0000000000607805 */ /* 0x000fc4000001ff00 */
[----:B------:R-:W-:Y:S02]  /*16b0*/  CS2R R94, SRZ ;  /* 0x00000000005e7805 */ /* 0x000fe4000001ff00 */
[----:B------:R-:W-:Y:S02]  /*16c0*/  CS2R R98, SRZ ;  /* 0x0000000000627805 */ /* 0x000fe4000001ff00 */
[----:B------:R-:W-:Y:S01]  /*16d0*/  CS2R R100, SRZ ;  /* 0x0000000000647805 */ /* 0x000fe2000001ff00 */
[----:B------:R-:W-:Y:S01]  /*16e0*/  UMOV UR14, UR7 ;  /* 0x00000007000e7c82 */ /* 0x000fe20008000000 */
[----:B------:R-:W-:Y:S01]  /*16f0*/  CS2R R102, SRZ ;  /* 0x0000000000667805 */ /* 0x000fe2000001ff00 */
[----:B------:R-:W-:Y:S01]  /*1700*/  QGMMA.64x64x32.F32.E4M3.E4M3 R56, gdesc[UR12], RZ, !UPT ;  /* 0x00e000000c3879f3 */ /* 0x000fe2000c7008ff */
[----:B------:R-:W-:Y:S01]  /*1710*/  UMOV UR12, UR6 ;  /* 0x00000006000c7c82 */ /* 0x000fe20008000000 */
[----:B------:R-:W-:Y:S01]  /*1720*/  UMOV UR13, 0x40000040 ;  /* 0x40000040000d7882 */ /* 0x000fe20000000000 */
[----:B------:R-:W-:Y:S01]  /*1730*/  UIADD3 UR6, UR8, 0x402, URZ ;  /* 0x0000040208067890 */ /* 0x000fe2000fffe03f */
[----:B------:R-:W-:Y:S01]  /*1740*/  QGMMA.64x64x32.F32.E4M3.E4M3 R24, gdesc[UR12], RZ, !UPT ;  /* 0x00e000000c1879f3 */ /* 0x000fe2000c7008ff */
[----:B------:R-:W-:Y:S01]  /*1750*/  UIADD3 UR12, UR8, 0x2, URZ ;  /* 0x00000002080c7890 */ /* 0x000fe2000fffe03f */
[----:B------:R-:W-:Y:S01]  /*1760*/  CS2R R104, SRZ ;  /* 0x0000000000687805 */ /* 0x000fe2000001ff00 */
[----:B------:R-:W-:Y:S01]  /*1770*/  UIADD3 UR14, UR7, 0x2, URZ ;  /* 0x00000002070e7890 */ /* 0x000fe2000fffe03f */
[----:B------:R-:W-:Y:S01]  /*1780*/  CS2R R108, SRZ ;  /* 0x00000000006c7805 */ /* 0x000fe2000001ff00 */
[----:B------:R-:W-:Y:S01]  /*1790*/  UMOV UR13, 0x40000040 ;  /* 0x40000040000d7882 */ /* 0x000fe20000000000 */
[----:B------:R-:W-:Y:S01]  /*17a0*/  UMOV UR15, 0x40000040 ;  /* 0x40000040000f7882 */ /* 0x000fe20000000000 */
        /* <DEDUP_REMOVED lines=16> */
[----:B------:R-:W-:Y:S01]  /*18b0*/  CS2R R140, SRZ ;  /* 0x00000000008c7805 */ /* 0x000fe2000001ff00 */
[----:B------:R-:W-:Y:S02]  /*18c0*/  IMAD.MOV.U32 R143, RZ, RZ, RZ ;  /* 0x000000ffff8f7224 */ /* 0x000fe400078e00ff */
[----:B------:R-:W-:Y:S01]  /*18d0*/  IMAD.MOV.U32 R145, RZ, RZ, RZ ;  /* 0x000000ffff917224 */ /* 0x000fe200078e00ff */
[----:B------:R-:W-:Y:S01]  /*18e0*/  QGMMA.64x64x32.F32.E4M3.E4M3 R56, gdesc[UR12], R56 ;  /* 0x00e000000c3879f3 */ /* 0x000fe20008700838 */
[----:B------:R-:W-:Y:S01]  /*18f0*/  UMOV UR12, UR6 ;  /* 0x00000006000c7c82 */ /* 0x000fe20008000000 */
[----:B------:R-:W-:Y:S01]  /*1900*/  UMOV UR13, 0x40000040 ;  /* 0x40000040000d7882 */ /* 0x000fe20000000000 */
[----:B------:R-:W-:Y:S01]  /*1910*/  UIADD3 UR6, UR8, 0x404, URZ ;  /* 0x0000040408067890 */ /* 0x000fe2000fffe03f */
[----:B------:R-:W-:Y:S01]  /*1920*/  QGMMA.64x64x32.F32.E4M3.E4M3 R24, gdesc[UR12], R24 ;  /* 0x00e000000c1879f3 */ /* 0x000fe20008700818 */
[----:B------:R-:W-:-:S02]  /*1930*/  UIADD3 UR12, UR8, 0x4, URZ ;  /* 0x00000004080c7890 */ /* 0x000fc4000fffe03f */
[----:B------:R-:W-:Y:S01]  /*1940*/  UIADD3 UR14, UR7, 0x4, URZ ;  /* 0x00000004070e7890 */ /* 0x000fe2000fffe03f */
[----:B------:R-:W-:Y:S01]  /*1950*/  UMOV UR13, 0x40000040 ;  /* 0x40000040000d7882 */ /* 0x000fe20000000000 */
[----:B------:R-:W-:-:S07]  /*1960*/  UMOV UR15, 0x40000040 ;  /* 0x40000040000f7882 */ /* 0x000fce0000000000 */
[----:B------:R-:W-:Y:S01]  /*1970*/  QGMMA.64x64x32.F32.E4M3.E4M3 R56, gdesc[UR12], R56 ;  /* 0x00e000000c3879f3 */ /* 0x000fe20008700838 */
[----:B------:R-:W-:Y:S01]  /*1980*/  UMOV UR12, UR6 ;  /* 0x00000006000c7c82 */ /* 0x000fe20008000000 */
[----:B------:R-:W-:Y:S01]  /*1990*/  UMOV UR13, 0x40000040 ;  /* 0x40000040000d7882 */ /* 0x000fe20000000000 */
[----:B------:R-:W-:Y:S01]  /*19a0*/  UMOV UR6, 0x4 ;  /* 0x0000000400067882 */ /* 0x000fe20000000000 */
[----:B------:R-:W-:Y:S01]  /*19b0*/  QGMMA.64x64x32.F32.E4M3.E4M3 R24, gdesc[UR12], R24 ;  /* 0x00e000000c1879f3 */ /* 0x000fe20008700818 */
[----:B------:R-:W-:Y:S02]  /*19c0*/  UIADD3 UR14, UR7, 0x6, URZ ;  /* 0x00000006070e7890 */ /* 0x000fe4000fffe03f */
[----:B------:R-:W-:Y:S01]  /*19d0*/  UIADD3 UR12, UR8, 0x6, URZ ;  /* 0x00000006080c7890 */ /* 0x000fe2000fffe03f */
[----:B------:R-:W-:Y:S01]  /*19e0*/  ULDC UR7, c[0x0][0x50c] ;  /* 0x0001430000077ab9 */ /* 0x000fe20000000800 */
[----:B------:R-:W-:Y:S02]  /*19f0*/  UIADD3 UR8, UR8, 0x406, URZ ;  /* 0x0000040608087890 */ /* 0x000fe4000fffe03f */
[----:B------:R-:W-:Y:S01]  /*1a00*/  UISETP.NE.AND UP0, UPT, UR7, 0x4, UPT ;  /* 0x000000040700788c */ /* 0x000fe2000bf05270 */
[----:B------:R-:W-:Y:S01]  /*1a10*/  UMOV UR13, 0x40000040 ;  /* 0x40000040000d7882 */ /* 0x000fe20000000000 */
[----:B------:R-:W-:-:S02]  /*1a20*/  UMOV UR15, 0x40000040 ;  /* 0x40000040000f7882 */ /* 0x000fc40000000000 */
[----:B------:R-:W-:-:S06]  /*1a30*/  USEL UR7, URZ, 0x1, UP0 ;  /* 0x000000013f077887 */ /* 0x000fcc0008000000 */
[----:B------:R-:W-:Y:S01]  /*1a40*/  ISETP.NE.AND P0, PT, RZ, UR7, PT ;  /* 0x00000007ff007c0c */ /* 0x000fe2000bf05270 */
[----:B------:R-:W-:Y:S01]  /*1a50*/  QGMMA.64x64x32.F32.E4M3.E4M3 R56, gdesc[UR12], R56 ;  /* 0x00e000000c3879f3 */ /* 0x000fe20008700838 */
[----:B------:R-:W-:Y:S01]  /*1a60*/  UMOV UR12, UR8 ;  /* 0x00000008000c7c82 */ /* 0x000fe20008000000 */
[----:B------:R-:W-:Y:S02]  /*1a70*/  UMOV UR13, 0x40000040 ;  /* 0x40000040000d7882 */ /* 0x000fe40000000000 */
[----:B------:R-:W-:Y:S08]  /*1a80*/  QGMMA.64x64x32.F32.E4M3.E4M3 R24, gdesc[UR12], R24, gsb0 ;  /* 0x00e000000c1879f3 */ /* 0x000ff00008000818 */
[----:B------:R-:W-:Y:S05]  /*1a90*/  @!P0 BRA `(.L_x_18) ;  /* 0x0000000400088947 */ /* 0x000fea0003800000 */
[----:B------:R-:W-:Y:S02]  /*1aa0*/  WARPGROUP.DEPBAR.LE gsb0, 0x0 ;  /* 0x00008000000079c5 */ /* 0x000fe40000010000 */
[----:B------:R-:W-:-:S01]  /*1ab0*/  FADD R145, RZ, R56 ;  /* 0x00000038ff917221 */ /* 0x000fc20000000000 */
[----:B------:R-:W-:Y:S01]  /*1ac0*/  FADD R140, RZ, R57 ;  /* 0x00000039ff8c7221 */ /* 0x000fe20000000000 */
        /* <DEDUP_REMOVED lines=62> */
[----:B------:R-:W-:-:S06]  /*1eb0*/  UMOV UR6, URZ ;  /* 0x0000003f00067c82 */ /* 0x000fcc0008000000 */
.L_x_18:
[----:B------:R-:W-:-:S04]  /*1ec0*/  UIADD3 UR12, UR5, 0x1, URZ ;  /* 0x00000001050c7890 */ /* 0x000fc8000fffe03f */
[----:B------:R-:W-:-:S04]  /*1ed0*/  UISETP.NE.AND UP0, UPT, UR12, 0x5, UPT ;  /* 0x000000050c00788c */ /* 0x000fc8000bf05270 */
[----:B------:R-:W-:Y:S02]  /*1ee0*/  USEL UR8, URZ, 0x1, UP0 ;  /* 0x000000013f087887 */ /* 0x000fe40008000000 */
[----:B------:R-:W-:Y:S02]  /*1ef0*/  USEL UR12, UR12, URZ, UP0 ;  /* 0x0000003f0c0c7287 */ /* 0x000fe40008000000 */
[----:B------:R-:W-:-:S06]  /*1f00*/  ULOP3.LUT UR8, UR4, UR8, URZ, 0x3c, !UPT ;  /* 0x0000000804087292 */ /* 0x000fcc000f8e3c3f */
[----:B------:R-:W-:Y:S01]  /*1f10*/  IMAD.U32 R13, RZ, RZ, UR8 ;  /* 0x00000008ff0d7e24 */ /* 0x000fe2000f8e00ff */
[----:B------:R-:W-:-:S06]  /*1f20*/  UMOV UR8, 0x1 ;  /* 0x0000000100087882 */ /* 0x000fcc0000000000 */
.L_x_13:
[----:B------:R-:W-:-:S04]  /*1f30*/  UISETP.LT.AND UP0, UPT, UR9, 0x1, UPT ;  /* 0x000000010900788c */ /* 0x000fc8000bf01270 */
[----:B------:R-:W-:-:S04]  /*1f40*/  USEL UR13, UR9, 0x1, UP0 ;  /* 0x00000001090d7887 */ /* 0x000fc80008000000 */
[----:B------:R-:W-:-:S04]  /*1f50*/  UIADD3 UR13, UR9, -UR13, URZ ;  /* 0x8000000d090d7290 */ /* 0x000fc8000fffe03f */
[----:B------:R-:W-:-:S06]  /*1f60*/  UISETP.GE.AND UP0, UPT, UR13, 0x1, UPT ;  /* 0x000000010d00788c */ /* 0x000fcc000bf06270 */
[----:B------:R-:W-:-:S13]  /*1f70*/  PLOP3.LUT P0, PT, PT, PT, UP0, 0x80, 0x0 ;  /* 0x000000000000781c */ /* 0x000fda0003f0f008 */
[----:B------:R-:W-:Y:S05]  /*1f80*/  @!P0 BRA `(.L_x_19) ;  /* 0x0000000800748947 */ /* 0x000fea0003800000 */
[----:B01----:R-:W-:Y:S01]  /*1f90*/  IMAD.U32 R10, RZ, RZ, UR13 ;  /* 0x0000000dff0a7e24 */ /* 0x003fe2000f8e00ff */
[----:B------:R-:W-:Y:S01]  /*1fa0*/  UMOV UR13, UR5 ;  /* 0x00000005000d7c82 */ /* 0x000fe20008000000 */
[----:B------:R-:W-:-:S05]  /*1fb0*/  ULDC UR15, c[0x0][0x50c] ;  /* 0x00014300000f7ab9 */ /* 0x000fca0000000800 */
.L_x_27:
[----:B------:R-:W-:-:S13]  /*1fc0*/  ISETP.NE.AND P1, PT, R142, 0x3, PT ;  /* 0x000000038e00780c */ /* 0x000fda0003f25270 */
[----:B01----:R-:W-:Y:S05]  /*1fd0*/  @!P1 BRA `(.L_x_20) ;  /* 0x0000000000049947 */ /* 0x003fea0003800000 */
[----:B------:R-:W-:Y:S01]  /*1fe0*/  BPT.TRAP 0x1 ;  /* 0x000000040000795c */ /* 0x000fe20000300000 */
.L_x_20:
[----:B------:R-:W0:Y:S01]  /*1ff0*/  S2UR UR14, SR_CgaCtaId ;  /* 0x00000000000e79c3 */ /* 0x000e220000008800 */
[----:B------:R-:W-:Y:S01]  /*2000*/  UMOV UR10, 0x400 ;  /* 0x00000400000a7882 */ /* 0x000fe20000000000 */
[----:B------:R-:W-:Y:S01]  /*2010*/  SHF.L.U32 R11, R13, 0x1f, RZ ;  /* 0x0000001f0d0b7819 */ /* 0x000fe200000006ff */
[----:B0-----:R-:W-:-:S04]  /*2020*/  ULEA UR10, UR14, UR10, 0x18 ;  /* 0x0000000a0e0a7291 */ /* 0x001fc8000f8ec03f */
[----:B------:R-:W-:-:S09]  /*2030*/  ULEA UR14, UR12, UR10, 0x3 ;  /* 0x0000000a0c0e7291 */ /* 0x000fd2000f8e183f */
[----:B------:R0:W1:Y:S01]  /*2040*/  SYNCS.PHASECHK.TRANS64.TRYWAIT P0, [UR14], R11 ;  /* 0x0000000bff0075a7 */ /* 0x000062000800014e */
[----:B------:R-:W-:Y:S05]  /*2050*/  @!P1 BRA `(.L_x_21) ;  /* 0x0000000000049947 */ /* 0x000fea0003800000 */
[----:B------:R-:W-:Y:S01]  /*2060*/  BPT.TRAP 0x1 ;  /* 0x000000040000795c */ /* 0x000fe20000300000 */
.L_x_21:
[----:B-1----:R-:W-:Y:S05]  /*2070*/  @P0 BRA `(.L_x_22) ;  /* 0x0000000000080947 */ /* 0x002fea0003800000 */
[----:B------:R-:W1:Y:S02]  /*2080*/  SYNCS.PHASECHK.TRANS64.TRYWAIT P0, [UR14], R11 ;  /* 0x0000000bff0075a7 */ /* 0x000e64000800014e */
[----:B-1----:R-:W-:Y:S05]  /*2090*/  @!P0 BRA `(.L_x_23) ;  /* 0x0000007400b48947 */ /* 0x002fea0003800000 */
.L_x_22:
[----:B------:R-:W-:Y:S01]  /*20a0*/  UIADD3 UR14, UR10, 0x28100, URZ ;  /* 0x000281000a0e7890 */ /* 0x000fe2000fffe03f */
[----:B------:R-:W-:Y:S01]  /*20b0*/  WARPGROUP.ARRIVE ;  /* 0x00000000000079c5 */ /* 0x000fe20000000000 */
[----:B------:R-:W-:Y:S02]  /*20c0*/  UISETP.NE.AND UP0, UPT, UR7, URZ, UPT ;  /* 0x0000003f0700728c */ /* 0x000fe4000bf05270 */
[----:B------:R-:W-:Y:S02]  /*20d0*/  USHF.R.U32.HI UR14, URZ, 0x4, UR14 ;  /* 0x000000043f0e7899 */ /* 0x000fe4000801160e */
[----:B------:R-:W-:Y:S02]  /*20e0*/  USEL UR8, UR8, URZ, !UP0 ;  /* 0x0000003f08087287 */ /* 0x000fe4000c000000 */
[----:B------:R-:W-:Y:S02]  /*20f0*/  ULOP3.LUT UR14, UR14, 0x3fff, URZ, 0xc0, !UPT ;  /* 0x00003fff0e0e7892 */ /* 0x000fe4000f8ec03f */
[----:B------:R-:W-:-:S02]  /*2100*/  ULOP3.LUT UR7, UR11, 0x10000, URZ, 0xfc, !UPT ;  /* 0x000100000b077892 */ /* 0x000fc4000f8efc3f */
[----:B------:R-:W-:Y:S02]  /*2110*/  ULOP3.LUT UR14, UR14, 0x10000, URZ, 0xfc, !UPT ;  /* 0x000100000e0e7892 */ /* 0x000fe4000f8efc3f */
[----:B------:R-:W-:Y:S02]  /*2120*/  UISETP.NE.U32.AND UP0, UPT, UR8, URZ, UPT ;  /* 0x0000003f0800728c */ /* 0x000fe4000bf05070 */
[----:B------:R-:W-:Y:S02]  /*2130*/  ULEA UR8, UR12, UR7, 0xb ;  /* 0x000000070c087291 */ /* 0x000fe4000f8e583f */
[----:B------:R-:W-:Y:S02]  /*2140*/  ULEA UR7, UR12, UR14, 0x9 ;  /* 0x0000000e0c077291 */ /* 0x000fe4000f8e483f */
[----:B------:R-:W-:Y:S01]  /*2150*/  UIADD3 UR14, UR8, 0x400, URZ ;  /* 0x00000400080e7890 */ /* 0x000fe2000fffe03f */
[----:B------:R-:W-:Y:S02]  /*2160*/  UMOV UR17, 0x40000040 ;  /* 0x4000004000117882 */ /* 0x000fe40000000000 */
[----:B------:R-:W-:Y:S01]  /*2170*/  UMOV UR16, UR8 ;  /* 0x0000000800107c82 */ /* 0x000fe20008000000 */
[----:B------:R-:W-:Y:S01]  /*2180*/  UMOV UR19, 0x40000040 ;  /* 0x4000004000137882 */ /* 0x000fe20000000000 */
[----:B------:R-:W-:Y:S01]  /*2190*/  UMOV UR18, UR7 ;  /* 0x0000000700127c82 */ /* 0x000fe20008000000 */
[----:B------:R-:W-:Y:S01]  /*21a0*/  UIADD3 UR6, UR6, 0x4, URZ ;  /* 0x0000000406067890 */ /* 0x000fe2000fffe03f */
[----:B------:R-:W-:Y:S01]  /*21b0*/  QGMMA.64x64x32.F32.E4M3.E4M3 R56, gdesc[UR16], R56, UP0 ;  /* 0x00e00000103879f3 */ /* 0x000fe2000bf00838 */
[----:B------:R-:W-:Y:S01]  /*21c0*/  UMOV UR16, UR14 ;  /* 0x0000000e00107c82 */ /* 0x000fe20008000000 */
[----:B------:R-:W-:Y:S01]  /*21d0*/  UMOV UR17, 0x40000040 ;  /* 0x4000004000117882 */ /* 0x000fe20000000000 */
[----:B------:R-:W-:Y:S01]  /*21e0*/  UIADD3 UR14, UR8, 0x402, URZ ;  /* 0x00000402080e7890 */ /* 0x000fe2000fffe03f */
[----:B------:R-:W-:Y:S01]  /*21f0*/  QGMMA.64x64x32.F32.E4M3.E4M3 R24, gdesc[UR16], R24, UP0 ;  /* 0x00e00000101879f3 */ /* 0x000fe2000bf00818 */
[----:B------:R-:W-:-:S02]  /*2200*/  UIADD3 UR16, UR8, 0x2, URZ ;  /* 0x0000000208107890 */ /* 0x000fc4000fffe03f */
[----:B------:R-:W-:Y:S01]  /*2210*/  UIADD3 UR18, UR7, 0x2, URZ ;  /* 0x0000000207127890 */ /* 0x000fe2000fffe03f */
[----:B------:R-:W-:Y:S01]  /*2220*/  UMOV UR17, 0x40000040 ;  /* 0x4000004000117882 */ /* 0x000fe20000000000 */
[----:B------:R-:W-:Y:S01]  /*2230*/  UMOV UR19, 0x40000040 ;  /* 0x4000004000137882 */ /* 0x000fe20000000000 */
[----:B------:R-:W-:-:S06]  /*2240*/  UISETP.NE.AND UP0, UPT, UR6, UR15, UPT ;  /* 0x0000000f0600728c */ /* 0x000fcc000bf05270 */
[----:B------:R-:W-:Y:S01]  /*2250*/  QGMMA.64x64x32.F32.E4M3.E4M3 R56, gdesc[UR16], R56 ;  /* 0x00e00000103879f3 */ /* 0x000fe20008700838 */
[----:B------:R-:W-:Y:S01]  /*2260*/  UMOV UR16, UR14 ;  /* 0x0000000e00107c82 */ /* 0x000fe20008000000 */
[----:B------:R-:W-:Y:S01]  /*2270*/  UMOV UR17, 0x40000040 ;  /* 0x4000004000117882 */ /* 0x000fe20000000000 */
[----:B------:R-:W-:Y:S01]  /*2280*/  UIADD3 UR14, UR8, 0x404, URZ ;  /* 0x00000404080e7890 */ /* 0x000fe2000fffe03f */
[----:B------:R-:W-:Y:S01]  /*2290*/  QGMMA.64x64x32.F32.E4M3.E4M3 R24, gdesc[UR16], R24 ;  /* 0x00e00000101879f3 */ /* 0x000fe20008700818 */
[----:B------:R-:W-:Y:S02]  /*22a0*/  UIADD3 UR16, UR8, 0x4, URZ ;  /* 0x0000000408107890 */ /* 0x000fe4000fffe03f */
[----:B------:R-:W-:Y:S01]  /*22b0*/  UIADD3 UR18, UR7, 0x4, URZ ;  /* 0x0000000407127890 */ /* 0x000fe2000fffe03f */
[----:B------:R-:W-:Y:S01]  /*22c0*/  UMOV UR17, 0x40000040 ;  /* 0x4000004000117882 */ /* 0x000fe20000000000 */
[----:B------:R-:W-:-:S07]  /*22d0*/  UMOV UR19, 0x40000040 ;  /* 0x4000004000137882 */ /* 0x000fce0000000000 */
[----:B------:R-:W-:Y:S01]  /*22e0*/  QGMMA.64x64x32.F32.E4M3.E4M3 R56, gdesc[UR16], R56 ;  /* 0x00e00000103879f3 */ /* 0x000fe20008700838 */
[----:B------:R-:W-:Y:S01]  /*22f0*/  UMOV UR16, UR14 ;  /* 0x0000000e00107c82 */ /* 0x000fe20008000000 */
[----:B------:R-:W-:Y:S02]  /*2300*/  UMOV UR17, 0x40000040 ;  /* 0x4000004000117882 */ /* 0x000fe40000000000 */
[----:B------:R-:W-:Y:S01]  /*2310*/  QGMMA.64x64x32.F32.E4M3.E4M3 R24, gdesc[UR16], R24 ;  /* 0x00e00000101879f3 */ /* 0x000fe20008700818 */
[----:B------:R-:W-:Y:S02]  /*2320*/  UIADD3 UR16, UR8, 0x6, URZ ;  /* 0x0000000608107890 */ /* 0x000fe4000fffe03f */
[----:B------:R-:W-:Y:S02]  /*2330*/  UIADD3 UR18, UR7, 0x6, URZ ;  /* 0x0000000607127890 */ /* 0x000fe4000fffe03f */
[----:B------:R-:W-:Y:S01]  /*2340*/  UIADD3 UR8, UR8, 0x406, URZ ;  /* 0x0000040608087890 */ /* 0x000fe2000fffe03f */
[----:B------:R-:W-:Y:S01]  /*2350*/  UMOV UR17, 0x40000040 ;  /* 0x4000004000117882 */ /* 0x000fe20000000000 */
[----:B------:R-:W-:Y:S01]  /*2360*/  UMOV UR19, 0x40000040 ;  /* 0x4000004000137882 */ /* 0x000fe20000000000 */
[----:B------:R-:W-:-:S06]  /*2370*/  USEL UR7, URZ, 0x1, UP0 ;  /* 0x000000013f077887 */ /* 0x000fcc0008000000 */
[----:B------:R-:W-:Y:S01]  /*2380*/  ISETP.NE.AND P0, PT, RZ, UR7, PT ;  /* 0x00000007ff007c0c */ /* 0x000fe2000bf05270 */
[----:B------:R-:W-:Y:S01]  /*2390*/  QGMMA.64x64x32.F32.E4M3.E4M3 R56, gdesc[UR16], R56 ;  /* 0x00e00000103879f3 */ /* 0x000fe20008700838 */
[----:B------:R-:W-:Y:S01]  /*23a0*/  UMOV UR16, UR8 ;  /* 0x0000000800107c82 */ /* 0x000fe20008000000 */
[----:B------:R-:W-:Y:S02]  /*23b0*/  UMOV UR17, 0x40000040 ;  /* 0x4000004000117882 */ /* 0x000fe40000000000 */
[----:B------:R-:W-:Y:S03]  /*23c0*/  QGMMA.64x64x32.F32.E4M3.E4M3 R24, gdesc[UR16], R24, gsb0 ;  /* 0x00e00000101879f3 */ /* 0x000fe60008000818 */
[----:B------:R-:W-:-:S05]  /*23d0*/  WARPGROUP.DEPBAR.LE gsb0, 0x1 ;  /* 0x00008000000079c5 */ /* 0x000fca0000010100 */
[----:B------:R-:W-:Y:S05]  /*23e0*/  @!P0 BRA `(.L_x_24) ;  /* 0x0000000400088947 */ /* 0x000fea0003800000 */
[----:B------:R-:W-:Y:S02]  /*23f0*/  WARPGROUP.DEPBAR.LE gsb0, 0x0 ;  /* 0x00008000000079c5 */ /* 0x000fe40000010000 */
[----:B------:R-:W-:-:S01]  /*2400*/  FADD R145, R56, R145 ;  /* 0x0000009138917221 */ /* 0x000fc20000000000 */
[----:B------:R-:W-:Y:S01]  /*2410*/  FADD R140, R57, R140 ;  /* 0x0000008c398c7221 */ /* 0x000fe20000000000 */
        /* <DEDUP_REMOVED lines=62> */
[----:B------:R-:W-:-:S06]  /*2800*/  UMOV UR6, URZ ;  /* 0x0000003f00067c82 */ /* 0x000fcc0008000000 */
.L_x_24:
[----:B------:R-:W-:Y:S05]  /*2810*/  @!P1 BRA `(.L_x_25) ;  /* 0x0000000000049947 */ /* 0x000fea0003800000 */
[----:B------:R-:W-:Y:S01]  /*2820*/  BPT.TRAP 0x1 ;  /* 0x000000040000795c */ /* 0x000fe20000300000 */
.L_x_25:
[----:B------:R-:W-:Y:S01]  /*2830*/  ULEA UR8, UR13, UR10, 0x3 ;  /* 0x0000000a0d087291 */ /* 0x000fe2000f8e183f */
[----:B------:R-:W-:-:S03]  /*2840*/  ISETP.GT.U32.AND P0, PT, R4, 0x1, PT ;  /* 0x000000010400780c */ /* 0x000fc60003f04070 */
[----:B------:R-:W-:-:S04]  /*2850*/  UIADD3 UR8, UR8, 0x28, URZ ;  /* 0x0000002808087890 */ /* 0x000fc8000fffe03f */
[----:B------:R-:W-:-:S09]  /*2860*/  UPRMT UR8, URZ, 0x654, UR8 ;  /* 0x000006543f087896 */ /* 0x000fd20008000008 */
[----:B------:R-:W-:Y:S01]  /*2870*/  SYNCS.ARRIVE.TRANS64.RED.A1T0 RZ, [UR8], RZ ;  /* 0x000000ffffff79a7 */ /* 0x000fe20008100408 */
[----:B------:R-:W-:Y:S05]  /*2880*/  @P0 BRA `(.L_x_26) ;  /* 0x0000000000040947 */ /* 0x000fea0003800000 */
[----:B------:R-:W-:Y:S01]  /*2890*/  BPT.TRAP 0x1 ;  /* 0x000000040000795c */ /* 0x000fe20000300000 */
.L_x_26:
[----:B------:R-:W-:Y:S01]  /*28a0*/  UIADD3 UR12, UR12, 0x1, URZ ;  /* 0x000000010c0c7890 */ /* 0x000fe2000fffe03f */
[C---:B------:R-:W-:Y:S01]  /*28b0*/  ISETP.GT.AND P0, PT, R10.reuse, 0x1, PT ;  /* 0x000000010a00780c */ /* 0x040fe20003f04270 */
[----:B------:R-:W-:Y:S01]  /*28c0*/  UIADD3 UR13, UR13, 0x1, URZ ;  /* 0x000000010d0d7890 */ /* 0x000fe2000fffe03f */
[----:B------:R-:W-:Y:S01]  /*28d0*/  VIADD R10, R10, 0xffffffff ;  /* 0xffffffff0a0a7836 */ /* 0x000fe20000000000 */
[----:B------:R-:W-:Y:S02]  /*28e0*/  UISETP.NE.AND UP0, UPT, UR12, 0x5, UPT ;  /* 0x000000050c00788c */ /* 0x000fe4000bf05270 */
[----:B------:R-:W-:Y:S02]  /*28f0*/  UISETP.NE.AND UP1, UPT, UR13, 0x5, UPT ;  /* 0x000000050d00788c */ /* 0x000fe4000bf25270 */
[----:B------:R-:W-:Y:S02]  /*2900*/  USEL UR8, URZ, 0x1, UP0 ;  /* 0x000000013f087887 */ /* 0x000fe40008000000 */
[----:B------:R-:W-:-:S02]  /*2910*/  USEL UR12, UR12, URZ, UP0 ;  /* 0x0000003f0c0c7287 */ /* 0x000fc40008000000 */
[----:B------:R-:W-:Y:S02]  /*2920*/  USEL UR13, UR13, URZ, UP1 ;  /* 0x0000003f0d0d7287 */ /* 0x000fe40008800000 */
[----:B------:R-:W-:Y:S01]  /*2930*/  LOP3.LUT R13, R13, UR8, RZ, 0x3c, !PT ;  /* 0x000000080d0d7c12 */ /* 0x000fe2000f8e3cff */
[----:B------:R-:W-:Y:S01]  /*2940*/  UMOV UR8, 0x1 ;  /* 0x0000000100087882 */ /* 0x000fe20000000000 */
[----:B------:R-:W-:Y:S08]  /*2950*/  @P0 BRA `(.L_x_27) ;  /* 0xfffffff400980947 */ /* 0x000ff0000383ffff */
.L_x_19:
[----:B------:R-:W-:Y:S01]  /*2960*/  UISETP.NE.AND UP0, UPT, UR6, URZ, UPT ;  /* 0x0000003f0600728c */ /* 0x000fe2000bf05270 */
[----:B01----:R-:W0:Y:S03]  /*2970*/  LDC R10, c[0x0][0x28c] ;  /* 0x0000a300ff0a7b82 */ /* 0x003e260000000800 */
[----:B------:R-:W-:-:S06]  /*2980*/  USEL UR6, URZ, 0x1, !UP0 ;  /* 0x000000013f067887 */ /* 0x000fcc000c000000 */
[----:B------:R-:W-:Y:S02]  /*2990*/  ISETP.NE.AND P0, PT, RZ, UR6, PT ;  /* 0x00000006ff007c0c */ /* 0x000fe4000bf05270 */
[----:B0-----:R-:W-:-:S11]  /*29a0*/  ISETP.GE.AND P1, PT, R10, 0x1, PT ;  /* 0x000000010a00780c */ /* 0x001fd60003f26270 */
[----:B------:R-:W-:Y:S05]  /*29b0*/  @!P0 BRA `(.L_x_28) ;  /* 0x0000000400048947 */ /* 0x000fea0003800000 */
[----:B------:R-:W-:Y:S02]  /*29c0*/  WARPGROUP.DEPBAR.LE gsb0, 0x0 ;  /* 0x00008000000079c5 */ /* 0x000fe40000010000 */
[----:B------:R-:W-:Y:S01]  /*29d0*/  FADD R145, R56, R145 ;  /* 0x0000009138917221 */ /* 0x000fe20000000000 */
        /* <DEDUP_REMOVED lines=62> */
[----:B------:R-:W-:-:S07]  /*2dc0*/  FADD R18, R18, R55 ;  /* 0x0000003712127221 */ /* 0x000fce0000000000 */
.L_x_28:
[----:B------:R-:W-:Y:S02]  /*2dd0*/  WARPGROUP.DEPBAR.LE gsb0, 0x0 ;  /* 0x00008000000079c5 */ /* 0x000fe40000010000 */
[----:B------:R-:W-:Y:S05]  /*2de0*/  @!P1 BRA `(.L_x_29) ;  /* 0x0000000000409947 */ /* 0x000fea0003800000 */
[----:B------:R-:W-:-:S13]  /*2df0*/  ISETP.NE.AND P0, PT, R142, 0x3, PT ;  /* 0x000000038e00780c */ /* 0x000fda0003f05270 */
[----:B------:R-:W-:Y:S05]  /*2e00*/  @!P0 BRA `(.L_x_30) ;  /* 0x0000000000048947 */ /* 0x000fea0003800000 */
[----:B------:R-:W-:Y:S01]  /*2e10*/  BPT.TRAP 0x1 ;  /* 0x000000040000795c */ /* 0x000fe20000300000 */
.L_x_30:
[----:B------:R-:W-:Y:S01]  /*2e20*/  UISETP.LT.AND UP0, UPT, UR9, 0x1, UPT ;  /* 0x000000010900788c */ /* 0x000fe2000bf01270 */
[----:B------:R-:W-:-:S03]  /*2e30*/  ISETP.GT.U32.AND P0, PT, R4, 0x1, PT ;  /* 0x000000010400780c */ /* 0x000fc60003f04070 */
[----:B------:R-:W-:-:S04]  /*2e40*/  USEL UR8, UR9, 0x1, UP0 ;  /* 0x0000000109087887 */ /* 0x000fc80008000000 */
[----:B------:R-:W-:-:S04]  /*2e50*/  UIADD3 UR8, UR5, UR9, -UR8 ;  /* 0x0000000905087290 */ /* 0x000fc8000fffe808 */
[----:B------:R-:W-:-:S04]  /*2e60*/  UIMAD.WIDE.U32 UR6, UR8, -0x33333333, URZ ;  /* 0xcccccccd080678a5 */ /* 0x000fc8000f8e003f */
[----:B------:R-:W-:-:S04]  /*2e70*/  USHF.R.U32.HI UR6, URZ, 0x2, UR7 ;  /* 0x000000023f067899 */ /* 0x000fc80008011607 */
[----:B------:R-:W-:-:S04]  /*2e80*/  UIMAD UR8, UR6, -0x5, UR8 ;  /* 0xfffffffb060878a4 */ /* 0x000fc8000f8e0208 */
[----:B------:R-:W-:-:S04]  /*2e90*/  ULEA UR8, UR8, UR10, 0x3 ;  /* 0x0000000a08087291 */ /* 0x000fc8000f8e183f */
[----:B------:R-:W-:-:S04]  /*2ea0*/  UIADD3 UR8, UR8, 0x28, URZ ;  /* 0x0000002808087890 */ /* 0x000fc8000fffe03f */
[----:B------:R-:W-:-:S09]  /*2eb0*/  UPRMT UR8, URZ, 0x654, UR8 ;  /* 0x000006543f087896 */ /* 0x000fd20008000008 */
[----:B------:R-:W-:Y:S01]  /*2ec0*/  SYNCS.ARRIVE.TRANS64.RED.A1T0 RZ, [UR8], RZ ;  /* 0x000000ffffff79a7 */ /* 0x000fe20008100408 */
[----:B------:R-:W-:Y:S05]  /*2ed0*/  @P0 BRA `(.L_x_29) ;  /* 0x0000000000040947 */ /* 0x000fea0003800000 */
[----:B------:R-:W-:Y:S01]  /*2ee0*/  BPT.TRAP 0x1 ;  /* 0x000000040000795c */ /* 0x000fe20000300000 */
.L_x_29:
[----:B------:R-:W0:Y:S01]  /*2ef0*/  LDC R14, c[0x0][0x288] ;  /* 0x0000a200ff0e7b82 */ /* 0x000e220000000800 */
[----:B------:R-:W-:Y:S01]  /*2f00*/  IMAD.SHL.U32 R33, R7, 0x40, RZ ;  /* 0x0000004007217824 */ /* 0x000fe200078e00ff */
[--C-:B------:R-:W-:Y:S01]  /*2f10*/  SHF.R.U32.HI R10, RZ, 0x2, R0.reuse ;  /* 0x00000002ff0a7819 */ /* 0x100fe20000011600 */
[----:B------:R-:W-:Y:S01]  /*2f20*/  UIADD3 UR5, UR9, UR5, URZ ;  /* 0x0000000509057290 */ /* 0x000fe2000fffe03f */
[----:B------:R-:W-:Y:S01]  /*2f30*/  LOP3.LUT R12, R0, 0x60, RZ, 0xc0, !PT ;  /* 0x00000060000c7812 */ /* 0x000fe200078ec0ff */
[----:B------:R-:W-:Y:S01]  /*2f40*/  IMAD.SHL.U32 R34, R6, 0x100, RZ ;  /* 0x0000010006227824 */ /* 0x000fe200078e00ff */
[----:B------:R-:W-:Y:S01]  /*2f50*/  SHF.R.U32.HI R13, RZ, 0x7, R0 ;  /* 0x00000007ff0d7819 */ /* 0x000fe20000011600 */
[----:B------:R-:W-:Y:S01]  /*2f60*/  UISETP.GT.U32.AND UP0, UPT, UR5, 0x4, UPT ;  /* 0x000000040500788c */ /* 0x000fe2000bf04070 */
[----:B------:R-:W-:Y:S01]  /*2f70*/  LOP3.LUT R11, R10, 0x7, RZ, 0xc0, !PT ;  /* 0x000000070a0b7812 */ /* 0x000fe200078ec0ff */
[C---:B------:R-:W-:Y:S01]  /*2f80*/  IMAD.SHL.U32 R26, R0.reuse, 0x2, RZ ;  /* 0x00000002001a7824 */ /* 0x040fe200078e00ff */
[----:B------:R-:W-:Y:S01]  /*2f90*/  SHF.R.U32.HI R12, RZ, 0x1, R12 ;  /* 0x00000001ff0c7819 */ /* 0x000fe2000001160c */
[----:B------:R-:W-:Y:S01]  /*2fa0*/  ULDC UR12, c[0x0][0x284] ;  /* 0x0000a100000c7ab9 */ /* 0x000fe20000000800 */
[----:B------:R-:W-:Y:S01]  /*2fb0*/  LOP3.LUT R10, R13, 0x1, RZ, 0xc0, !PT ;  /* 0x000000010d0a7812 */ /* 0x000fe200078ec0ff */
[----:B------:R-:W-:Y:S01]  /*2fc0*/  UISETP.LT.U32.AND UP0, UPT, UR9, 0x5, UP0 ;  /* 0x000000050900788c */ /* 0x000fe20008701070 */
[----:B------:R-:W-:Y:S01]  /*2fd0*/  IADD3 R15, RZ, -R12, -R11 ;  /* 0x8000000cff0f7210 */ /* 0x000fe20007ffe80b */
[----:B------:R-:W-:Y:S01]  /*2fe0*/  UISETP.GE.U32.AND UP1, UPT, UR9, 0x5, UPT ;  /* 0x000000050900788c */ /* 0x000fe2000bf26070 */
[----:B------:R-:W-:Y:S01]  /*2ff0*/  LOP3.LUT R13, R0, 0x3, RZ, 0xc0, !PT ;  /* 0x00000003000d7812 */ /* 0x000fe200078ec0ff */
[C---:B------:R-:W-:Y:S01]  /*3000*/  IMAD.SHL.U32 R24, R10.reuse, 0x40, RZ ;  /* 0x000000400a187824 */ /* 0x040fe200078e00ff */
[----:B------:R-:W-:Y:S01]  /*3010*/  SHF.R.S32.HI R29, RZ, 0x1f, R5 ;  /* 0x0000001fff1d7819 */ /* 0x000fe20000011405 */
[----:B------:R-:W-:Y:S01]  /*3020*/  UIMAD.WIDE.U32 UR6, UR5, -0x33333333, URZ ;  /* 0xcccccccd050678a5 */ /* 0x000fe2000f8e003f */
[C---:B------:R-:W-:Y:S01]  /*3030*/  LOP3.LUT R26, R33.reuse, 0x6, R26, 0xf8, !PT ;  /* 0x00000006211a7812 */ /* 0x040fe200078ef81a */
[----:B------:R-:W-:Y:S01]  /*3040*/  USEL UR8, URZ, 0x1, !UP0 ;  /* 0x000000013f087887 */ /* 0x000fe2000c000000 */
[----:B------:R-:W-:Y:S01]  /*3050*/  IMAD R15, R10, -0x40, R15 ;  /* 0xffffffc00a0f7824 */ /* 0x000fe200078e020f */
[----:B------:R-:W-:Y:S01]  /*3060*/  ULDC.64 UR10, c[0x0][0x5d0] ;  /* 0x00017400000a7ab9 */ /* 0x000fe20000000a00 */
[----:B0-----:R-:W-:Y:S01]  /*3070*/  ISETP.GE.AND P0, PT, R33, R14, PT ;  /* 0x0000000e2100720c */ /* 0x001fe20003f06270 */
[----:B------:R-:W-:Y:S01]  /*3080*/  IMAD R10, R13, -0x2, R14 ;  /* 0xfffffffe0d0a7824 */ /* 0x000fe200078e020e */
[----:B------:R-:W-:Y:S01]  /*3090*/  SHF.R.S32.HI R27, RZ, 0x1f, R26 ;  /* 0x0000001fff1b7819 */ /* 0x000fe2000001141a */
[----:B------:R-:W-:Y:S01]  /*30a0*/  IMAD R14, R29, UR10, RZ ;  /* 0x0000000a1d0e7c24 */ /* 0x000fe2000f8e02ff */
[----:B------:R-:W-:Y:S01]  /*30b0*/  ISETP.GE.OR P0, PT, R34, UR12, P0 ;  /* 0x0000000c22007c0c */ /* 0x000fe20008706670 */
[----:B------:R-:W-:Y:S01]  /*30c0*/  USHF.R.U32.HI UR6, URZ, 0x2, UR7 ;  /* 0x000000023f067899 */ /* 0x000fe20008011607 */
[----:B------:R-:W-:Y:S01]  /*30d0*/  LOP3.LUT R35, R24, 0x40, R11, 0xe2, !PT ;  /* 0x0000004018237812 */ /* 0x000fe200078ee20b */
[----:B------:R-:W-:Y:S01]  /*30e0*/  ULOP3.LUT UR4, UR4, UR8, URZ, 0x3c, !UPT ;  /* 0x0000000804047292 */ /* 0x000fe2000f8e3c3f */
[----:B------:R-:W-:Y:S01]  /*30f0*/  IMAD.WIDE R24, R6, 0x100, RZ ;  /* 0x0000010006187825 */ /* 0x000fe200078e02ff */
[----:B------:R-:W-:Y:S01]  /*3100*/  UIMAD UR5, UR6, -0x5, UR5 ;  /* 0xfffffffb060578a4 */ /* 0x000fe2000f8e0205 */
[----:B------:R-:W-:Y:S01]  /*3110*/  IADD3 R34, -R34, UR12, R15 ;  /* 0x0000000c22227c10 */ /* 0x000fe2000fffe10f */
[----:B------:R-:W-:Y:S01]  /*3120*/  @UP1 ULOP3.LUT UR4, UR4, 0x1, UR6, 0x78, !UPT ;  /* 0x0000000104041892 */ /* 0x000fe2000f8e7806 */
[C---:B------:R-:W-:Y:S01]  /*3130*/  IMAD R11, R5.reuse, UR11, R14 ;  /* 0x0000000b050b7c24 */ /* 0x040fe2000f8e020e */
[----:B------:R-:W-:Y:S01]  /*3140*/  LOP3.LUT R35, R24, R35, R12, 0xfe, !PT ;  /* 0x0000002318237212 */ /* 0x000fe200078efe0c */
[----:B------:R-:W-:-:S04]  /*3150*/  IMAD.WIDE.U32 R6, R5, UR10, R26 ;  /* 0x0000000a05067c25 */ /* 0x000fc8000f8e001a */
[----:B------:R-:W-:Y:S02]  /*3160*/  IMAD.IADD R7, R7, 0x1, R11 ;  /* 0x0000000107077824 */ /* 0x000fe400078e020b */
[----:B------:R-:W-:Y:S02]  /*3170*/  IMAD.IADD R33, R10, 0x1, -R33 ;  /* 0x000000010a217824 */ /* 0x000fe400078e0a21 */
[----:B------:R-:W-:Y:S01]  /*3180*/  IMAD.MOV.U32 R32, RZ, RZ, -0x1 ;  /* 0xffffffffff207424 */ /* 0x000fe200078e00ff */
[----:B------:R-:W-:Y:S06]  /*3190*/  @P0 BRA `(.L_x_31) ;  /* 0x0000004800040947 */ /* 0x000fec0003800000 */
[----:B------:R-:W0:Y:S01]  /*31a0*/  LDC.64 R30, c[0x0][0x5c8] ;  /* 0x00017200ff1e7b82 */ /* 0x000e220000000a00 */
[----:B------:R-:W-:Y:S01]  /*31b0*/  ULDC.64 UR6, c[0x0][0x5c0] ;  /* 0x0001700000067ab9 */ /* 0x000fe20000000a00 */
[----:B------:R-:W-:Y:S01]  /*31c0*/  BSSY B0, `(.L_x_31) ;  /* 0x000047e000007945 */ /* 0x000fe20003800000 */
[-C--:B0-----:R-:W-:Y:S02]  /*31d0*/  IMAD R10, R25, R30.reuse, RZ ;  /* 0x0000001e190a7224 */ /* 0x081fe400078e02ff */
[----:B------:R-:W-:-:S04]  /*31e0*/  IMAD.WIDE.U32 R6, R35, R30, R6 ;  /* 0x0000001e23067225 */ /* 0x000fc800078e0006 */
[----:B------:R-:W-:Y:S01]  /*31f0*/  IMAD R13, R35, R31, R10 ;  /* 0x0000001f230d7224 */ /* 0x000fe200078e020a */
[----:B------:R-:W-:Y:S01]  /*3200*/  IADD3 R14, P4, R6, UR6, RZ ;  /* 0x00000006060e7c10 */ /* 0x000fe2000ff9e0ff */
[C---:B------:R-:W-:Y:S01]  /*3210*/  IMAD.SHL.U32 R11, R30.reuse, 0x80, RZ ;  /* 0x000000801e0b7824 */ /* 0x040fe200078e00ff */
[C---:B------:R-:W-:Y:S01]  /*3220*/  LEA R28, P2, R30.reuse, R6, 0x3 ;  /* 0x000000061e1c7211 */ /* 0x040fe200078418ff */
[----:B------:R-:W-:Y:S01]  /*3230*/  IMAD.IADD R36, R7, 0x1, R13 ;  /* 0x0000000107247824 */ /* 0x000fe200078e020d */
[----:B------:R-:W-:Y:S02]  /*3240*/  SHF.L.U64.HI R7, R30, 0x7, R31 ;  /* 0x000000071e077819 */ /* 0x000fe4000001021f */
[----:B------:R-:W-:Y:S02]  /*3250*/  IADD3 R10, P1, P0, R6, UR6, R11 ;  /* 0x00000006060a7c10 */ /* 0x000fe4000f83e00b */
[----:B------:R-:W-:Y:S02]  /*3260*/  IADD3.X R15, R36, UR7, RZ, P4, !PT ;  /* 0x00000007240f7c10 */ /* 0x000fe4000a7fe4ff */
[----:B---3-5:R-:W-:-:S02]  /*3270*/  FSETP.NEU.AND P4, PT, R9, RZ, PT ;  /* 0x000000ff0900720b */ /* 0x028fc40003f8d000 */
[----:B------:R-:W-:Y:S02]  /*3280*/  LEA.HI.X R30, R30, R36, R31, 0x3, P2 ;  /* 0x000000241e1e7211 */ /* 0x000fe400010f1c1f */
[C---:B------:R-:W-:Y:S02]  /*3290*/  IADD3 R12, P2, R28.reuse, UR6, RZ ;  /* 0x000000061c0c7c10 */ /* 0x040fe4000ff5e0ff */
[----:B------:R-:W-:Y:S02]  /*32a0*/  IADD3 R6, P5, P6, R28, UR6, R11 ;  /* 0x000000061c067c10 */ /* 0x000fe4000febe00b */
[--C-:B------:R-:W-:Y:S02]  /*32b0*/  IADD3.X R11, R36, UR7, R7.reuse, P1, P0 ;  /* 0x00000007240b7c10 */ /* 0x100fe40008fe0407 */
[C---:B------:R-:W-:Y:S02]  /*32c0*/  IADD3.X R13, R30.reuse, UR7, RZ, P2, !PT ;  /* 0x000000071e0d7c10 */ /* 0x040fe400097fe4ff */
[----:B------:R-:W-:Y:S01]  /*32d0*/  IADD3.X R7, R30, UR7, R7, P5, P6 ;  /* 0x000000071e077c10 */ /* 0x000fe2000afec407 */
[----:B------:R-:W-:Y:S06]  /*32e0*/  @!P4 BRA `(.L_x_32) ;  /* 0x00000034009cc947 */ /* 0x000fec0003800000 */
[----:B------:R-:W-:Y:S01]  /*32f0*/  ULDC.64 UR6, c[0x0][0x5b8] ;  /* 0x00016e0000067ab9 */ /* 0x000fe20000000a00 */
[----:B------:R-:W-:Y:S01]  /*3300*/  ISETP.GE.AND P0, PT, R34, 0x1, PT ;  /* 0x000000012200780c */ /* 0x000fe20003f06270 */
[----:B------:R-:W-:Y:S01]  /*3310*/  IMAD R28, R29, UR6, RZ ;  /* 0x000000061d1c7c24 */ /* 0x000fe2000f8e02ff */
[----:B------:R-:W-:Y:S01]  /*3320*/  ULDC.64 UR10, c[0x0][0x5a8] ;  /* 0x00016a00000a7ab9 */ /* 0x000fe20000000a00 */
[----:B------:R-:W-:Y:S01]  /*3330*/  IMAD.WIDE.U32 R26, R5, UR6, R26 ;  /* 0x00000006051a7c25 */ /* 0x000fe2000f8e001a */
[----:B------:R-:W-:Y:S01]  /*3340*/  ISETP.LT.OR P4, PT, R33, 0x1, !P0 ;  /* 0x000000012100780c */ /* 0x000fe20004781670 */
[----:B------:R-:W-:Y:S02]  /*3350*/  BSSY B1, `(.L_x_33) ;  /* 0x000000c000017945 */ /* 0x000fe40003800000 */
[----:B------:R-:W-:Y:S01]  /*3360*/  IMAD R5, R5, UR7, R28 ;  /* 0x0000000705057c24 */ /* 0x000fe2000f8e021c */
[----:B------:R-:W-:Y:S02]  /*3370*/  ULDC.64 UR6, c[0x0][0x5b0] ;  /* 0x00016c0000067ab9 */ /* 0x000fe40000000a00 */
[----:B------:R-:W-:-:S02]  /*3380*/  IMAD R30, R25, UR6, RZ ;  /* 0x00000006191e7c24 */ /* 0x000fc4000f8e02ff */
[----:B------:R-:W-:Y:S02]  /*3390*/  IMAD.IADD R27, R27, 0x1, R5 ;  /* 0x000000011b1b7824 */ /* 0x000fe400078e0205 */
[C---:B------:R-:W-:Y:S02]  /*33a0*/  IMAD R5, R35.reuse, UR7, R30 ;  /* 0x0000000723057c24 */ /* 0x040fe4000f8e021e */
[----:B------:R-:W-:-:S03]  /*33b0*/  IMAD.WIDE.U32 R28, R35, UR6, R26 ;  /* 0x00000006231c7c25 */ /* 0x000fc6000f8e001a */
[----:B------:R-:W-:-:S04]  /*33c0*/  IADD3 R28, P1, R28, UR10, RZ ;  /* 0x0000000a1c1c7c10 */ /* 0x000fc8000ff3e0ff */
[--C-:B------:R-:W-:Y:S02]  /*33d0*/  IADD3.X R29, R29, UR11, R5.reuse, P1, !PT ;  /* 0x0000000b1d1d7c10 */ /* 0x100fe40008ffe405 */
[----:B------:R-:W-:Y:S01]  /*33e0*/  PRMT R5, RZ, 0x7610, R5 ;  /* 0x00007610ff057816 */ /* 0x000fe20000000005 */
[----:B------:R-:W-:Y:S06]  /*33f0*/  @P4 BRA `(.L_x_34) ;  /* 0x0000000000044947 */ /* 0x000fec0003800000 */
[----:B------:R0:W5:Y:S02]  /*3400*/  LDG.E.U8 R5, desc[UR20][R28.64] ;  /* 0x000000141c057981 */ /* 0x000164000c1e1100 */
.L_x_34:
[----:B------:R-:W-:Y:S05]  /*3410*/  BSYNC B1 ;  /* 0x0000000000017941 */ /* 0x000fea0003800000 */
.L_x_33:
[----:B-----5:R-:W-:Y:S01]  /*3420*/  LOP3.LUT R5, R5, 0xff, RZ, 0xc0, !PT ;  /* 0x000000ff05057812 */ /* 0x020fe200078ec0ff */
[----:B------:R-:W-:Y:S01]  /*3430*/  BSSY B1, `(.L_x_35) ;  /* 0x000000b000017945 */ /* 0x000fe20003800000 */
[----:B------:R-:W-:Y:S02]  /*3440*/  ISETP.LT.OR P2, PT, R33, 0x2, !P0 ;  /* 0x000000022100780c */ /* 0x000fe40004741670 */
[----:B------:R-:W-:-:S05]  /*3450*/  F2FP.F16.E4M3.UNPACK_B R5, R5 ;  /* 0x00000005ff05723e */ /* 0x000fca00020006ff */
[----:B------:R-:W-:Y:S01]  /*3460*/  HADD2.F32 R30, -RZ, R5.H0_H0 ;  /* 0x20000005ff1e7230 */ /* 0x000fe20000004100 */
[----:B------:R-:W-:-:S04]  /*3470*/  PRMT R5, RZ, 0x7610, R5 ;  /* 0x00007610ff057816 */ /* 0x000fc80000000005 */
[----:B------:R-:W-:-:S04]  /*3480*/  FMUL R30, R30, R9 ;  /* 0x000000091e1e7220 */ /* 0x000fc80000400000 */
[----:B--2---:R-:W-:-:S05]  /*3490*/  FFMA R30, R145, R8, R30 ;  /* 0x00000008911e7223 */ /* 0x004fca000000001e */
[----:B------:R-:W-:-:S05]  /*34a0*/  F2FP.SATFINITE.E4M3.F32.PACK_AB_MERGE_C R31, RZ, R30, RZ ;  /* 0x0000001eff1f723e */ /* 0x000fca00048070ff */
[----:B------:R1:W-:Y:S01]  /*34b0*/  @!P4 STG.E.U8 desc[UR20][R14.64], R31 ;  /* 0x0000001f0e00c986 */ /* 0x0003e2000c101114 */
[----:B------:R-:W-:Y:S05]  /*34c0*/  @P2 BRA `(.L_x_36) ;  /* 0x0000000000042947 */ /* 0x000fea0003800000 */
[----:B------:R2:W5:Y:S02]  /*34d0*/  LDG.E.U8 R5, desc[UR20][R28.64+0x1] ;  /* 0x000001141c057981 */ /* 0x000564000c1e1100 */
.L_x_36:
[----:B------:R-:W-:Y:S05]  /*34e0*/  BSYNC B1 ;  /* 0x0000000000017941 */ /* 0x000fea0003800000 */
.L_x_35:
[----:B-----5:R-:W-:Y:S01]  /*34f0*/  LOP3.LUT R5, R5, 0xff, RZ, 0xc0, !PT ;  /* 0x000000ff05057812 */ /* 0x020fe200078ec0ff */
[----:B------:R-:W-:Y:S01]  /*3500*/  BSSY B1, `(.L_x_37) ;  /* 0x0000013000017945 */ /* 0x000fe20003800000 */
[----:B------:R-:W-:Y:S02]  /*3510*/  IADD3 R37, P1, R35, 0x8, RZ ;  /* 0x0000000823257810 */ /* 0x000fe40007f3e0ff */
[----:B------:R-:W-:-:S03]  /*3520*/  F2FP.F16.E4M3.UNPACK_B R5, R5 ;  /* 0x00000005ff05723e */ /* 0x000fc600020006ff */
[----:B-1----:R-:W-:Y:S01]  /*3530*/  IMAD.X R31, RZ, RZ, R25, P1 ;  /* 0x000000ffff1f7224 */ /* 0x002fe200008e0619 */
[----:B------:R-:W-:Y:S01]  /*3540*/  ISETP.GE.AND P1, PT, R34, 0x9, PT ;  /* 0x000000092200780c */ /* 0x000fe20003f26270 */
[----:B------:R-:W-:Y:S02]  /*3550*/  HADD2.F32 R30, -RZ, R5.H0_H0 ;  /* 0x20000005ff1e7230 */ /* 0x000fe40000004100 */
[----:B------:R-:W-:Y:S01]  /*3560*/  IMAD R36, R31, UR6, RZ ;  /* 0x000000061f247c24 */ /* 0x000fe2000f8e02ff */
[----:B------:R-:W-:Y:S02]  /*3570*/  ISETP.LT.OR P5, PT, R33, 0x1, !P1 ;  /* 0x000000012100780c */ /* 0x000fe40004fa1670 */
[----:B------:R-:W-:Y:S01]  /*3580*/  FMUL R5, R30, R9 ;  /* 0x000000091e057220 */ /* 0x000fe20000400000 */
[----:B------:R-:W-:-:S04]  /*3590*/  IMAD.WIDE.U32 R30, R37, UR6, R26 ;  /* 0x00000006251e7c25 */ /* 0x000fc8000f8e001a */
[----:B------:R-:W-:Y:S01]  /*35a0*/  FFMA R5, R140, R8, R5 ;  /* 0x000000088c057223 */ /* 0x000fe20000000005 */
[----:B------:R-:W-:Y:S01]  /*35b0*/  IMAD R37, R37, UR7, R36 ;  /* 0x0000000725257c24 */ /* 0x000fe2000f8e0224 */
[----:B------:R-:W-:-:S03]  /*35c0*/  IADD3 R30, P4, R30, UR10, RZ ;  /* 0x0000000a1e1e7c10 */ /* 0x000fc6000ff9e0ff */
[----:B------:R-:W-:Y:S02]  /*35d0*/  F2FP.SATFINITE.E4M3.F32.PACK_AB_MERGE_C R39, RZ, R5, RZ ;  /* 0x00000005ff27723e */ /* 0x000fe400048070ff */
[----:B------:R-:W-:Y:S02]  /*35e0*/  IADD3.X R31, R31, UR11, R37, P4, !PT ;  /* 0x0000000b1f1f7c10 */ /* 0x000fe4000a7fe425 */
[----:B------:R-:W-:Y:S01]  /*35f0*/  PRMT R5, RZ, 0x7610, R5 ;  /* 0x00007610ff057816 */ /* 0x000fe20000000005 */
[----:B------:R1:W-:Y:S01]  /*3600*/  @!P2 STG.E.U8 desc[UR20][R14.64+0x1], R39 ;  /* 0x000001270e00a986 */ /* 0x0003e2000c101114 */
[----:B------:R-:W-:Y:S05]  /*3610*/  @P5 BRA `(.L_x_38) ;  /* 0x0000000000045947 */ /* 0x000fea0003800000 */
[----:B------:R3:W5:Y:S02]  /*3620*/  LDG.E.U8 R5, desc[UR20][R30.64] ;  /* 0x000000141e057981 */ /* 0x000764000c1e1100 */
.L_x_38:
[----:B------:R-:W-:Y:S05]  /*3630*/  BSYNC B1 ;  /* 0x0000000000017941 */ /* 0x000fea0003800000 */
.L_x_37:
[----:B-----5:R-:W-:Y:S01]  /*3640*/  LOP3.LUT R5, R5, 0xff, RZ, 0xc0, !PT ;  /* 0x000000ff05057812 */ /* 0x020fe200078ec0ff */
[----:B------:R-:W-:Y:S01]  /*3650*/  BSSY B1, `(.L_x_39) ;  /* 0x000000b000017945 */ /* 0x000fe20003800000 */
[----:B------:R-:W-:Y:S02]  /*3660*/  ISETP.LT.OR P2, PT, R33, 0x2, !P1 ;  /* 0x000000022100780c */ /* 0x000fe40004f41670 */
[----:B------:R-:W-:-:S05]  /*3670*/  F2FP.F16.E4M3.UNPACK_B R5, R5 ;  /* 0x00000005ff05723e */ /* 0x000fca00020006ff */
[----:B------:R-:W-:Y:S01]  /*3680*/  HADD2.F32 R36, -RZ, R5.H0_H0 ;  /* 0x20000005ff247230 */ /* 0x000fe20000004100 */
[----:B------:R-:W-:-:S04]  /*3690*/  PRMT R5, RZ, 0x7610, R5 ;  /* 0x00007610ff057816 */ /* 0x000fc80000000005 */
[----:B------:R-:W-:-:S04]  /*36a0*/  FMUL R36, R36, R9 ;  /* 0x0000000924247220 */ /* 0x000fc80000400000 */
[----:B------:R-:W-:-:S05]  /*36b0*/  FFMA R36, R143, R8, R36 ;  /* 0x000000088f247223 */ /* 0x000fca0000000024 */
[----:B------:R-:W-:-:S05]  /*36c0*/  F2FP.SATFINITE.E4M3.F32.PACK_AB_MERGE_C R37, RZ, R36, RZ ;  /* 0x00000024ff25723e */ /* 0x000fca00048070ff */
[----:B------:R4:W-:Y:S01]  /*36d0*/  @!P5 STG.E.U8 desc[UR20][R12.64], R37 ;  /* 0x000000250c00d986 */ /* 0x0009e2000c101114 */
[----:B------:R-:W-:Y:S05]  /*36e0*/  @P2 BRA `(.L_x_40) ;  /* 0x0000000000042947 */ /* 0x000fea0003800000 */
[----:B------:R0:W5:Y:S02]  /*36f0*/  LDG.E.U8 R5, desc[UR20][R30.64+0x1] ;  /* 0x000001141e057981 */ /* 0x000164000c1e1100 */
.L_x_40:
[----:B------:R-:W-:Y:S05]  /*3700*/  BSYNC B1 ;  /* 0x0000000000017941 */ /* 0x000fea0003800000 */
.L_x_39:
[----:B-----5:R-:W-:Y:S01]  /*3710*/  LOP3.LUT R5, R5, 0xff, RZ, 0xc0, !PT ;  /* 0x000000ff05057812 */ /* 0x020fe200078ec0ff */
[----:B------:R-:W-:Y:S01]  /*3720*/  BSSY B1, `(.L_x_41) ;  /* 0x000000b000017945 */ /* 0x000fe20003800000 */
[----:B------:R-:W-:Y:S02]  /*3730*/  ISETP.LT.OR P4, PT, R33, 0x9, !P0 ;  /* 0x000000092100780c */ /* 0x000fe40004781670 */
[----:B------:R-:W-:-:S05]  /*3740*/  F2FP.F16.E4M3.UNPACK_B R5, R5 ;  /* 0x00000005ff05723e */ /* 0x000fca00020006ff */
[----:B------:R-:W-:-:S05]  /*3750*/  HADD2.F32 R36, -RZ, R5.H0_H0 ;  /* 0x20000005ff247230 */ /* 0x000fca0000004100 */
[----:B------:R-:W-:-:S04]  /*3760*/  FMUL R5, R36, R9 ;  /* 0x0000000924057220 */ /* 0x000fc80000400000 */
[----:B------:R-:W-:-:S05]  /*3770*/  FFMA R5, R138, R8, R5 ;  /* 0x000000088a057223 */ /* 0x000fca0000000005 */
[----:B----4-:R-:W-:Y:S02]  /*3780*/  F2FP.SATFINITE.E4M3.F32.PACK_AB_MERGE_C R37, RZ, R5, RZ ;  /* 0x00000005ff25723e */ /* 0x010fe400048070ff */
[----:B------:R-:W-:-:S03]  /*3790*/  PRMT R5, RZ, 0x7610, R5 ;  /* 0x00007610ff057816 */ /* 0x000fc60000000005 */
[----:B------:R4:W-:Y:S01]  /*37a0*/  @!P2 STG.E.U8 desc[UR20][R12.64+0x1], R37 ;  /* 0x000001250c00a986 */ /* 0x0009e2000c101114 */
[----:B------:R-:W-:Y:S05]  /*37b0*/  @P4 BRA `(.L_x_42) ;  /* 0x0000000000044947 */ /* 0x000fea0003800000 */
[----:B------:R0:W5:Y:S02]  /*37c0*/  LDG.E.U8 R5, desc[UR20][R28.64+0x8] ;  /* 0x000008141c057981 */ /* 0x000164000c1e1100 */
.L_x_42:
[----:B------:R-:W-:Y:S05]  /*37d0*/  BSYNC B1 ;  /* 0x0000000000017941 */ /* 0x000fea0003800000 */
.L_x_41:
        /* <DEDUP_REMOVED lines=8> */
[----:B----4-:R-:W-:-:S05]  /*3860*/  F2FP.SATFINITE.E4M3.F32.PACK_AB_MERGE_C R37, RZ, R36, RZ ;  /* 0x00000024ff25723e */ /* 0x010fca00048070ff */
[----:B------:R4:W-:Y:S01]  /*3870*/  @!P4 STG.E.U8 desc[UR20][R14.64+0x8], R37 ;  /* 0x000008250e00c986 */ /* 0x0009e2000c101114 */
[----:B------:R-:W-:Y:S05]  /*3880*/  @P2 BRA `(.L_x_44) ;  /* 0x0000000000042947 */ /* 0x000fea0003800000 */
[----:B------:R0:W5:Y:S02]  /*3890*/  LDG.E.U8 R5, desc[UR20][R28.64+0x9] ;  /* 0x000009141c057981 */ /* 0x000164000c1e1100 */
.L_x_44:
[----:B------:R-:W-:Y:S05]  /*38a0*/  BSYNC B1 ;  /* 0x0000000000017941 */ /* 0x000fea0003800000 */
.L_x_43:
        /* <DEDUP_REMOVED lines=12> */
.L_x_46:
[----:B------:R-:W-:Y:S05]  /*3970*/  BSYNC B1 ;  /* 0x0000000000017941 */ /* 0x000fea0003800000 */
.L_x_45:
        /* <DEDUP_REMOVED lines=12> */
.L_x_48:
[----:B------:R-:W-:Y:S05]  /*3a40*/  BSYNC B1 ;  /* 0x0000000000017941 */ /* 0x000fea0003800000 */
.L_x_47:
        /* <DEDUP_REMOVED lines=12> */
.L_x_50:
[----:B------:R-:W-:Y:S05]  /*3b10*/  BSYNC B1 ;  /* 0x0000000000017941 */ /* 0x000fea0003800000 */
.L_x_49:
        /* <DEDUP_REMOVED lines=12> */
.L_x_52:
[----:B------:R-:W-:Y:S05]  /*3be0*/  BSYNC B1 ;  /* 0x0000000000017941 */ /* 0x000fea0003800000 */
.L_x_51:
        /* <DEDUP_REMOVED lines=12> */
.L_x_54:
[----:B------:R-:W-:Y:S05]  /*3cb0*/  BSYNC B1 ;  /* 0x0000000000017941 */ /* 0x000fea0003800000 */
.L_x_53:
        /* <DEDUP_REMOVED lines=12> */
.L_x_56:
[----:B------:R-:W-:Y:S05]  /*3d80*/  BSYNC B1 ;  /* 0x0000000000017941 */ /* 0x000fea0003800000 */
.L_x_55:
        /* <DEDUP_REMOVED lines=12> */
.L_x_58:
[----:B------:R-:W-:Y:S05]  /*3e50*/  BSYNC B1 ;  /* 0x0000000000017941 */ /* 0x000fea0003800000 */
.L_x_57:
        /* <DEDUP_REMOVED lines=12> */
.L_x_60:
[----:B------:R-:W-:Y:S05]  /*3f20*/  BSYNC B1 ;  /* 0x0000000000017941 */ /* 0x000fea0003800000 */
.L_x_59:
        /* <DEDUP_REMOVED lines=12> */
.L_x_62:
[----:B------:R-:W-:Y:S05]  /*3ff0*/  BSYNC B1 ;  /* 0x0000000000017941 */ /* 0x000fea0003800000 */
.L_x_61:
        /* <DEDUP_REMOVED lines=12> */
.L_x_64:
[----:B------:R-:W-:Y:S05]  /*40c0*/  BSYNC B1 ;  /* 0x0000000000017941 */ /* 0x000fea0003800000 */
.L_x_63:
        /* <DEDUP_REMOVED lines=12> */
.L_x_66:
[----:B------:R-:W-:Y:S05]  /*4190*/  BSYNC B1 ;  /* 0x0000000000017941 */ /* 0x000fea0003800000 */
.L_x_65:
        /* <DEDUP_REMOVED lines=12> */
.L_x_68:
[----:B------:R-:W-:Y:S05]  /*4260*/  BSYNC B1 ;  /* 0x0000000000017941 */ /* 0x000fea0003800000 */
.L_x_67:
        /* <DEDUP_REMOVED lines=12> */
.L_x_70:
[----:B------:R-:W-:Y:S05]  /*4330*/  BSYNC B1 ;  /* 0x0000000000017941 */ /* 0x000fea0003800000 */
.L_x_69:
        /* <DEDUP_REMOVED lines=12> */
.L_x_72:
[----:B------:R-:W-:Y:S05]  /*4400*/  BSYNC B1 ;  /* 0x0000000000017941 */ /* 0x000fea0003800000 */
.L_x_71:
        /* <DEDUP_REMOVED lines=12> */
.L_x_74:
[----:B------:R-:W-:Y:S05]  /*44d0*/  BSYNC B1 ;  /* 0x0000000000017941 */ /* 0x000fea0003800000 */
.L_x_73:
        /* <DEDUP_REMOVED lines=12> */
.L_x_76:
[----:B------:R-:W-:Y:S05]  /*45a0*/  BSYNC B1 ;  /* 0x0000000000017941 */ /* 0x000fea0003800000 */
.L_x_75:
        /* <DEDUP_REMOVED lines=12> */
.L_x_78:
[----:B------:R-:W-:Y:S05]  /*4670*/  BSYNC B1 ;  /* 0x0000000000017941 */ /* 0x000fea0003800000 */
.L_x_77:
        /* <DEDUP_REMOVED lines=12> */
.L_x_80:
[----:B------:R-:W-:Y:S05]  /*4740*/  BSYNC B1 ;  /* 0x0000000000017941 */ /* 0x000fea0003800000 */
.L_x_79:
        /* <DEDUP_REMOVED lines=12> */
.L_x_82:
[----:B------:R-:W-:Y:S05]  /*4810*/  BSYNC B1 ;  /* 0x0000000000017941 */ /* 0x000fea0003800000 */
.L_x_81:
        /* <DEDUP_REMOVED lines=12> */
.L_x_84:
[----:B------:R-:W-:Y:S05]  /*48e0*/  BSYNC B1 ;  /* 0x0000000000017941 */ /* 0x000fea0003800000 */
.L_x_83:
        /* <DEDUP_REMOVED lines=12> */
.L_x_86:
[----:B------:R-:W-:Y:S05]  /*49b0*/  BSYNC B1 ;  /* 0x0000000000017941 */ /* 0x000fea0003800000 */
.L_x_85:
        /* <DEDUP_REMOVED lines=12> */
.L_x_88:
[----:B------:R-:W-:Y:S05]  /*4a80*/  BSYNC B1 ;  /* 0x0000000000017941 */ /* 0x000fea0003800000 */
.L_x_87:
        /* <DEDUP_REMOVED lines=12> */
.L_x_90:
[----:B------:R-:W-:Y:S05]  /*4b50*/  BSYNC B1 ;  /* 0x0000000000017941 */ /* 0x000fea0003800000 */
.L_x_89:
        /* <DEDUP_REMOVED lines=12> */
.L_x_92:
[----:B------:R-:W-:Y:S05]  /*4c20*/  BSYNC B1 ;  /* 0x0000000000017941 */ /* 0x000fea0003800000 */
.L_x_91:
[----:B-----5:R-:W-:Y:S01]  /*4c30*/  LOP3.LUT R5, R5, 0xff, RZ, 0xc0, !PT ;  /* 0x000000ff05057812 */ /* 0x020fe200078ec0ff */
[----:B------:R-:W-:Y:S01]  /*4c40*/  BSSY B1, `(.L_x_93) ;  /* 0x000000b000017945 */ /* 0x000fe20003800000 */
[----:B------:R-:W-:Y:S02]  /*4c50*/  ISETP.LT.OR P2, PT, R33, 0x39, !P1 ;  /* 0x000000392100780c */ /* 0x000fe40004f41670 */
[----:B------:R-:W-:-:S05]  /*4c60*/  F2FP.F16.E4M3.UNPACK_B R5, R5 ;  /* 0x00000005ff05723e */ /* 0x000fca00020006ff */
[----:B0-2---:R-:W-:-:S05]  /*4c70*/  HADD2.F32 R28, -RZ, R5.H0_H0 ;  /* 0x20000005ff1c7230 */ /* 0x005fca0000004100 */
[----:B------:R-:W-:-:S04]  /*4c80*/  FMUL R5, R28, R9 ;  /* 0x000000091c057220 */ /* 0x000fc80000400000 */
[----:B------:R-:W-:-:S05]  /*4c90*/  FFMA R5, R112, R8, R5 ;  /* 0x0000000870057223 */ /* 0x000fca0000000005 */
[----:B------:R-:W-:Y:S02]  /*4ca0*/  F2FP.SATFINITE.E4M3.F32.PACK_AB_MERGE_C R29, RZ, R5, RZ ;  /* 0x00000005ff1d723e */ /* 0x000fe400048070ff */
[----:B------:R-:W-:-:S03]  /*4cb0*/  PRMT R5, RZ, 0x7610, R5 ;  /* 0x00007610ff057816 */ /* 0x000fc60000000005 */
[----:B------:R0:W-:Y:S01]  /*4cc0*/  @!P0 STG.E.U8 desc[UR20][R14.64+0x39], R29 ;  /* 0x0000391d0e008986 */ /* 0x0001e2000c101114 */
[----:B------:R-:W-:Y:S05]  /*4cd0*/  @P2 BRA `(.L_x_94) ;  /* 0x0000000000042947 */ /* 0x000fea0003800000 */
[----:B------:R2:W5:Y:S02]  /*4ce0*/  LDG.E.U8 R5, desc[UR20][R30.64+0x38] ;  /* 0x000038141e057981 */ /* 0x000564000c1e1100 */
.L_x_94:
[----:B------:R-:W-:Y:S05]  /*4cf0*/  BSYNC B1 ;  /* 0x0000000000017941 */ /* 0x000fea0003800000 */
.L_x_93:
[----:B-----5:R-:W-:Y:S01]  /*4d00*/  LOP3.LUT R5, R5, 0xff, RZ, 0xc0, !PT ;  /* 0x000000ff05057812 */ /* 0x020fe200078ec0ff */
[----:B------:R-:W-:Y:S01]  /*4d10*/  BSSY B1, `(.L_x_95) ;  /* 0x000000b000017945 */ /* 0x000fe20003800000 */
[----:B------:R-:W-:Y:S02]  /*4d20*/  ISETP.LT.OR P1, PT, R33, 0x3a, !P1 ;  /* 0x0000003a2100780c */ /* 0x000fe40004f21670 */
[----:B------:R-:W-:-:S05]  /*4d30*/  F2FP.F16.E4M3.UNPACK_B R5, R5 ;  /* 0x00000005ff05723e */ /* 0x000fca00020006ff */
[----:B01--4-:R-:W-:Y:S01]  /*4d40*/  HADD2.F32 R14, -RZ, R5.H0_H0 ;  /* 0x20000005ff0e7230 */ /* 0x013fe20000004100 */
[----:B------:R-:W-:-:S04]  /*4d50*/  PRMT R5, RZ, 0x7610, R5 ;  /* 0x00007610ff057816 */ /* 0x000fc80000000005 */
[----:B------:R-:W-:-:S04]  /*4d60*/  FMUL R14, R14, R9 ;  /* 0x000000090e0e7220 */ /* 0x000fc80000400000 */
[----:B------:R-:W-:-:S05]  /*4d70*/  FFMA R14, R115, R8, R14 ;  /* 0x00000008730e7223 */ /* 0x000fca000000000e */
[----:B------:R-:W-:-:S05]  /*4d80*/  F2FP.SATFINITE.E4M3.F32.PACK_AB_MERGE_C R15, RZ, R14, RZ ;  /* 0x0000000eff0f723e */ /* 0x000fca00048070ff */
[----:B------:R0:W-:Y:S01]  /*4d90*/  @!P2 STG.E.U8 desc[UR20][R12.64+0x38], R15 ;  /* 0x0000380f0c00a986 */ /* 0x0001e2000c101114 */
[----:B------:R-:W-:Y:S05]  /*4da0*/  @P1 BRA `(.L_x_96) ;  /* 0x0000000000041947 */ /* 0x000fea0003800000 */
[----:B------:R1:W5:Y:S02]  /*4db0*/  LDG.E.U8 R5, desc[UR20][R30.64+0x39] ;  /* 0x000039141e057981 */ /* 0x000364000c1e1100 */
.L_x_96:
[----:B------:R-:W-:Y:S05]  /*4dc0*/  BSYNC B1 ;  /* 0x0000000000017941 */ /* 0x000fea0003800000 */
.L_x_95:
[----:B-----5:R-:W-:Y:S01]  /*4dd0*/  LOP3.LUT R5, R5, 0xff, RZ, 0xc0, !PT ;  /* 0x000000ff05057812 */ /* 0x020fe200078ec0ff */
[----:B------:R-:W-:Y:S01]  /*4de0*/  BSSY B1, `(.L_x_97) ;  /* 0x0000013000017945 */ /* 0x000fe20003800000 */
[----:B------:R-:W-:Y:S02]  /*4df0*/  IADD3 R29, P0, R35, 0x80, RZ ;  /* 0x00000080231d7810 */ /* 0x000fe40007f1e0ff */
[----:B------:R-:W-:-:S03]  /*4e00*/  F2FP.F16.E4M3.UNPACK_B R5, R5 ;  /* 0x00000005ff05723e */ /* 0x000fc600020006ff */
[----:B0-----:R-:W-:Y:S01]  /*4e10*/  IMAD.X R15, RZ, RZ, R25, P0 ;  /* 0x000000ffff0f7224 */ /* 0x001fe200000e0619 */
        /* <DEDUP_REMOVED lines=9> */
[----:B-123--:R-:W-:Y:S02]  /*4eb0*/  F2FP.SATFINITE.E4M3.F32.PACK_AB_MERGE_C R31, RZ, R5, RZ ;  /* 0x00000005ff1f723e */ /* 0x00efe400048070ff */
[----:B------:R-:W-:Y:S02]  /*4ec0*/  IADD3.X R15, R15, UR11, R29, P2, !PT ;  /* 0x0000000b0f0f7c10 */ /* 0x000fe400097fe41d */
[----:B------:R-:W-:Y:S01]  /*4ed0*/  PRMT R5, RZ, 0x7610, R5 ;  /* 0x00007610ff057816 */ /* 0x000fe20000000005 */
[----:B------:R0:W-:Y:S01]  /*4ee0*/  @!P1 STG.E.U8 desc[UR20][R12.64+0x39], R31 ;  /* 0x0000391f0c009986 */ /* 0x0001e2000c101114 */
[----:B------:R-:W-:Y:S05]  /*4ef0*/  @P4 BRA `(.L_x_98) ;  /* 0x0000000000044947 */ /* 0x000fea0003800000 */
[----:B------:R1:W5:Y:S02]  /*4f00*/  LDG.E.U8 R5, desc[UR20][R14.64] ;  /* 0x000000140e057981 */ /* 0x000364000c1e1100 */
.L_x_98:
[----:B------:R-:W-:Y:S05]  /*4f10*/  BSYNC B1 ;  /* 0x0000000000017941 */ /* 0x000fea0003800000 */
.L_x_97:
[----:B-----5:R-:W-:Y:S01]  /*4f20*/  LOP3.LUT R5, R5, 0xff, RZ, 0xc0, !PT ;  /* 0x000000ff05057812 */ /* 0x020fe200078ec0ff */
[----:B------:R-:W-:Y:S01]  /*4f30*/  BSSY B1, `(.L_x_99) ;  /* 0x000000b000017945 */ /* 0x000fe20003800000 */
[----:B------:R-:W-:Y:S02]  /*4f40*/  ISETP.LT.OR P2, PT, R33, 0x2, !P0 ;  /* 0x000000022100780c */ /* 0x000fe40004741670 */
[----:B------:R-:W-:-:S05]  /*4f50*/  F2FP.F16.E4M3.UNPACK_B R5, R5 ;  /* 0x00000005ff05723e */ /* 0x000fca00020006ff */
[----:B0-----:R-:W-:Y:S01]  /*4f60*/  HADD2.F32 R12, -RZ, R5.H0_H0 ;  /* 0x20000005ff0c7230 */ /* 0x001fe20000004100 */
[----:B------:R-:W-:-:S04]  /*4f70*/  PRMT R5, RZ, 0x7610, R5 ;  /* 0x00007610ff057816 */ /* 0x000fc80000000005 */
[----:B------:R-:W-:-:S04]  /*4f80*/  FMUL R12, R12, R9 ;  /* 0x000000090c0c7220 */ /* 0x000fc80000400000 */
[----:B------:R-:W-:-:S05]  /*4f90*/  FFMA R12, R113, R8, R12 ;  /* 0x00000008710c7223 */ /* 0x000fca000000000c */
[----:B------:R-:W-:-:S05]  /*4fa0*/  F2FP.SATFINITE.E4M3.F32.PACK_AB_MERGE_C R13, RZ, R12, RZ ;  /* 0x0000000cff0d723e */ /* 0x000fca00048070ff */
[----:B------:R0:W-:Y:S01]  /*4fb0*/  @!P4 STG.E.U8 desc[UR20][R10.64], R13 ;  /* 0x0000000d0a00c986 */ /* 0x0001e2000c101114 */
[----:B------:R-:W-:Y:S05]  /*4fc0*/  @P2 BRA `(.L_x_100) ;  /* 0x0000000000042947 */ /* 0x000fea0003800000 */
[----:B------:R2:W5:Y:S02]  /*4fd0*/  LDG.E.U8 R5, desc[UR20][R14.64+0x1] ;  /* 0x000001140e057981 */ /* 0x000564000c1e1100 */
.L_x_100:
[----:B------:R-:W-:Y:S05]  /*4fe0*/  BSYNC B1 ;  /* 0x0000000000017941 */ /* 0x000fea0003800000 */
.L_x_99:
[----:B-----5:R-:W-:Y:S01]  /*4ff0*/  LOP3.LUT R5, R5, 0xff, RZ, 0xc0, !PT ;  /* 0x000000ff05057812 */ /* 0x020fe200078ec0ff */
[----:B------:R-:W-:Y:S01]  /*5000*/  BSSY B1, `(.L_x_101) ;  /* 0x0000013000017945 */ /* 0x000fe20003800000 */
[----:B------:R-:W-:Y:S02]  /*5010*/  IADD3 R35, P1, R35, 0x88, RZ ;  /* 0x0000008823237810 */ /* 0x000fe40007f3e0ff */
[----:B------:R-:W-:-:S03]  /*5020*/  F2FP.F16.E4M3.UNPACK_B R5, R5 ;  /* 0x00000005ff05723e */ /* 0x000fc600020006ff */
[----:B------:R-:W-:Y:S01]  /*5030*/  IMAD.X R24, RZ, RZ, R25, P1 ;  /* 0x000000ffff187224 */ /* 0x000fe200008e0619 */
[----:B------:R-:W-:Y:S01]  /*5040*/  ISETP.GE.AND P1, PT, R34, 0x89, PT ;  /* 0x000000892200780c */ /* 0x000fe20003f26270 */
[----:B------:R-:W-:Y:S02]  /*5050*/  HADD2.F32 R12, -RZ, R5.H0_H0 ;  /* 0x20000005ff0c7230 */ /* 0x000fe40000004100 */
[----:B------:R-:W-:Y:S01]  /*5060*/  IMAD R24, R24, UR6, RZ ;  /* 0x0000000618187c24 */ /* 0x000fe2000f8e02ff */
[----:B------:R-:W-:Y:S01]  /*5070*/  ISETP.LT.OR P5, PT, R33, 0x1, !P1 ;  /* 0x000000012100780c */ /* 0x000fe20004fa1670 */
[----:B------:R-:W-:-:S04]  /*5080*/  IMAD.WIDE.U32 R26, R35, UR6, R26 ;  /* 0x00000006231a7c25 */ /* 0x000fc8000f8e001a */
[----:B------:R-:W-:Y:S01]  /*5090*/  FMUL R5, R12, R9 ;  /* 0x000000090c057220 */ /* 0x000fe20000400000 */
[----:B------:R-:W-:-:S03]  /*50a0*/  IMAD R35, R35, UR7, R24 ;  /* 0x0000000723237c24 */ /* 0x000fc6000f8e0218 */
[----:B------:R-:W-:Y:S01]  /*50b0*/  FFMA R5, R108, R8, R5 ;  /* 0x000000086c057223 */ /* 0x000fe20000000005 */
[----:B------:R-:W-:-:S04]  /*50c0*/  IADD3 R12, P4, R26, UR10, RZ ;  /* 0x0000000a1a0c7c10 */ /* 0x000fc8000ff9e0ff */
[----:B------:R-:W-:Y:S02]  /*50d0*/  F2FP.SATFINITE.E4M3.F32.PACK_AB_MERGE_C R25, RZ, R5, RZ ;  /* 0x00000005ff19723e */ /* 0x000fe400048070ff */
[----:B0-----:R-:W-:Y:S02]  /*50e0*/  IADD3.X R13, R27, UR11, R35, P4, !PT ;  /* 0x0000000b1b0d7c10 */ /* 0x001fe4000a7fe423 */
[----:B------:R-:W-:Y:S01]  /*50f0*/  PRMT R5, RZ, 0x7610, R5 ;  /* 0x00007610ff057816 */ /* 0x000fe20000000005 */
[----:B------:R0:W-:Y:S01]  /*5100*/  @!P2 STG.E.U8 desc[UR20][R10.64+0x1], R25 ;  /* 0x000001190a00a986 */ /* 0x0001e2000c101114 */
[----:B------:R-:W-:Y:S05]  /*5110*/  @P5 BRA `(.L_x_102) ;  /* 0x0000000000045947 */ /* 0x000fea0003800000 */
[----:B------:R3:W5:Y:S02]  /*5120*/  LDG.E.U8 R5, desc[UR20][R12.64] ;  /* 0x000000140c057981 */ /* 0x000764000c1e1100 */
.L_x_102:
[----:B------:R-:W-:Y:S05]  /*5130*/  BSYNC B1 ;  /* 0x0000000000017941 */ /* 0x000fea0003800000 */
.L_x_101:
        /* <DEDUP_REMOVED lines=8> */
[----:B0-----:R-:W-:-:S05]  /*51c0*/  F2FP.SATFINITE.E4M3.F32.PACK_AB_MERGE_C R25, RZ, R24, RZ ;  /* 0x00000018ff19723e */ /* 0x001fca00048070ff */
[----:B------:R0:W-:Y:S01]  /*51d0*/  @!P5 STG.E.U8 desc[UR20][R6.64], R25 ;  /* 0x000000190600d986 */ /* 0x0001e2000c101114 */
[----:B------:R-:W-:Y:S05]  /*51e0*/  @P2 BRA `(.L_x_104) ;  /* 0x0000000000042947 */ /* 0x000fea0003800000 */
[----:B------:R4:W5:Y:S02]  /*51f0*/  LDG.E.U8 R5, desc[UR20][R12.64+0x1] ;  /* 0x000001140c057981 */ /* 0x000964000c1e1100 */
.L_x_104:
[----:B------:R-:W-:Y:S05]  /*5200*/  BSYNC B1 ;  /* 0x0000000000017941 */ /* 0x000fea0003800000 */
.L_x_103:
[----:B-----5:R-:W-:Y:S01]  /*5210*/  LOP3.LUT R5, R5, 0xff, RZ, 0xc0, !PT ;  /* 0x000000ff05057812 */ /* 0x020fe200078ec0ff */
[----:B------:R-:W-:Y:S01]  /*5220*/  BSSY B1, `(.L_x_105) ;  /* 0x000000b000017945 */ /* 0x000fe20003800000 */
[----:B------:R-:W-:Y:S02]  /*5230*/  ISETP.LT.OR P4, PT, R33, 0x9, !P0 ;  /* 0x000000092100780c */ /* 0x000fe40004781670 */
[----:B------:R-:W-:-:S05]  /*5240*/  F2FP.F16.E4M3.UNPACK_B R5, R5 ;  /* 0x00000005ff05723e */ /* 0x000fca00020006ff */
[----:B------:R-:W-:-:S05]  /*5250*/  HADD2.F32 R24, -RZ, R5.H0_H0 ;  /* 0x20000005ff187230 */ /* 0x000fca0000004100 */
[----:B------:R-:W-:-:S04]  /*5260*/  FMUL R5, R24, R9 ;  /* 0x0000000918057220 */ /* 0x000fc80000400000 */
[----:B------:R-:W-:-:S05]  /*5270*/  FFMA R5, R106, R8, R5 ;  /* 0x000000086a057223 */ /* 0x000fca0000000005 */
[----:B0-----:R-:W-:Y:S02]  /*5280*/  F2FP.SATFINITE.E4M3.F32.PACK_AB_MERGE_C R25, RZ, R5, RZ ;  /* 0x00000005ff19723e */ /* 0x001fe400048070ff */
[----:B------:R-:W-:-:S03]  /*5290*/  PRMT R5, RZ, 0x7610, R5 ;  /* 0x00007610ff057816 */ /* 0x000fc60000000005 */
[----:B------:R0:W-:Y:S01]  /*52a0*/  @!P2 STG.E.U8 desc[UR20][R6.64+0x1], R25 ;  /* 0x000001190600a986 */ /* 0x0001e2000c101114 */
[----:B------:R-:W-:Y:S05]  /*52b0*/  @P4 BRA `(.L_x_106) ;  /* 0x0000000000044947 */ /* 0x000fea0003800000 */
[----:B------:R0:W5:Y:S02]  /*52c0*/  LDG.E.U8 R5, desc[UR20][R14.64+0x8] ;  /* 0x000008140e057981 */ /* 0x000164000c1e1100 */
.L_x_106:
[----:B------:R-:W-:Y:S05]  /*52d0*/  BSYNC B1 ;  /* 0x0000000000017941 */ /* 0x000fea0003800000 */
.L_x_105:
        /* <DEDUP_REMOVED lines=12> */
.L_x_108:
[----:B------:R-:W-:Y:S05]  /*53a0*/  BSYNC B1 ;  /* 0x0000000000017941 */ /* 0x000fea0003800000 */
.L_x_107:
        /* <DEDUP_REMOVED lines=12> */
.L_x_110:
[----:B------:R-:W-:Y:S05]  /*5470*/  BSYNC B1 ;  /* 0x0000000000017941 */ /* 0x000fea0003800000 */
.L_x_109:
        /* <DEDUP_REMOVED lines=12> */
.L_x_112:
[----:B------:R-:W-:Y:S05]  /*5540*/  BSYNC B1 ;  /* 0x0000000000017941 */ /* 0x000fea0003800000 */
.L_x_111:
        /* <DEDUP_REMOVED lines=12> */
.L_x_114:
[----:B------:R-:W-:Y:S05]  /*5610*/  BSYNC B1 ;  /* 0x0000000000017941 */ /* 0x000fea0003800000 */
.L_x_113:
        /* <DEDUP_REMOVED lines=12> */
.L_x_116:
[----:B------:R-:W-:Y:S05]  /*56e0*/  BSYNC B1 ;  /* 0x0000000000017941 */ /* 0x000fea0003800000 */
.L_x_115:
        /* <DEDUP_REMOVED lines=12> */
.L_x_118:
[----:B------:R-:W-:Y:S05]  /*57b0*/  BSYNC B1 ;  /* 0x0000000000017941 */ /* 0x000fea0003800000 */
.L_x_117:
        /* <DEDUP_REMOVED lines=12> */
.L_x_120:
[----:B------:R-:W-:Y:S05]  /*5880*/  BSYNC B1 ;  /* 0x0000000000017941 */ /* 0x000fea0003800000 */
.L_x_119:
        /* <DEDUP_REMOVED lines=12> */
.L_x_122:
[----:B------:R-:W-:Y:S05]  /*5950*/  BSYNC B1 ;  /* 0x0000000000017941 */ /* 0x000fea0003800000 */
.L_x_121:
        /* <DEDUP_REMOVED lines=12> */
.L_x_124:
[----:B------:R-:W-:Y:S05]  /*5a20*/  BSYNC B1 ;  /* 0x0000000000017941 */ /* 0x000fea0003800000 */
.L_x_123:
        /* <DEDUP_REMOVED lines=12> */
.L_x_126:
[----:B------:R-:W-:Y:S05]  /*5af0*/  BSYNC B1 ;  /* 0x0000000000017941 */ /* 0x000fea0003800000 */
.L_x_125:
        /* <DEDUP_REMOVED lines=12> */
.L_x_128:
[----:B------:R-:W-:Y:S05]  /*5bc0*/  BSYNC B1 ;  /* 0x0000000000017941 */ /* 0x000fea0003800000 */
.L_x_127:
        /* <DEDUP_REMOVED lines=12> */
.L_x_130:
[----:B------:R-:W-:Y:S05]  /*5c90*/  BSYNC B1 ;  /* 0x0000000000017941 */ /* 0x000fea0003800000 */
.L_x_129:
        /* <DEDUP_REMOVED lines=12> */
.L_x_132:
[----:B------:R-:W-:Y:S05]  /*5d60*/  BSYNC B1 ;  /* 0x0000000000017941 */ /* 0x000fea0003800000 */
.L_x_131:
        /* <DEDUP_REMOVED lines=12> */
.L_x_134:
[----:B------:R-:W-:Y:S05]  /*5e30*/  BSYNC B1 ;  /* 0x0000000000017941 */ /* 0x000fea0003800000 */
.L_x_133:
        /* <DEDUP_REMOVED lines=12> */
.L_x_136:
[----:B------:R-:W-:Y:S05]  /*5f00*/  BSYNC B1 ;  /* 0x0000000000017941 */ /* 0x000fea0003800000 */
.L_x_135:
        /* <DEDUP_REMOVED lines=12> */
.L_x_138:
[----:B------:R-:W-:Y:S05]  /*5fd0*/  BSYNC B1 ;  /* 0x0000000000017941 */ /* 0x000fea0003800000 */
.L_x_137:
        /* <DEDUP_REMOVED lines=12> */
.L_x_140:
[----:B------:R-:W-:Y:S05]  /*60a0*/  BSYNC B1 ;  /* 0x0000000000017941 */ /* 0x000fea0003800000 */
.L_x_139:
        /* <DEDUP_REMOVED lines=12> */
.L_x_142:
[----:B------:R-:W-:Y:S05]  /*6170*/  BSYNC B1 ;  /* 0x0000000000017941 */ /* 0x000fea0003800000 */
.L_x_141:
        /* <DEDUP_REMOVED lines=12> */
.L_x_144:
[----:B------:R-:W-:Y:S05]  /*6240*/  BSYNC B1 ;  /* 0x0000000000017941 */ /* 0x000fea0003800000 */
.L_x_143:
        /* <DEDUP_REMOVED lines=12> */
.L_x_146:
[----:B------:R-:W-:Y:S05]  /*6310*/  BSYNC B1 ;  /* 0x0000000000017941 */ /* 0x000fea0003800000 */
.L_x_145:
        /* <DEDUP_REMOVED lines=12> */
.L_x_148:
[----:B------:R-:W-:Y:S05]  /*63e0*/  BSYNC B1 ;  /* 0x0000000000017941 */ /* 0x000fea0003800000 */
.L_x_147:
        /* <DEDUP_REMOVED lines=12> */
.L_x_150:
[----:B------:R-:W-:Y:S05]  /*64b0*/  BSYNC B1 ;  /* 0x0000000000017941 */ /* 0x000fea0003800000 */
.L_x_149:
        /* <DEDUP_REMOVED lines=12> */
.L_x_152:
[----:B------:R-:W-:Y:S05]  /*6580*/  BSYNC B1 ;  /* 0x0000000000017941 */ /* 0x000fea0003800000 */
.L_x_151:
        /* <DEDUP_REMOVED lines=12> */
.L_x_154:
[----:B------:R-:W-:Y:S05]  /*6650*/  BSYNC B1 ;  /* 0x0000000000017941 */ /* 0x000fea0003800000 */
.L_x_153:
        /* <DEDUP_REMOVED lines=12> */
.L_x_156:
[----:B------:R-:W-:Y:S05]  /*6720*/  BSYNC B1 ;  /* 0x0000000000017941 */ /* 0x000fea0003800000 */
.L_x_155:
[----:B-----5:R-:W-:Y:S01]  /*6730*/  LOP3.LUT R5, R5, 0xff, RZ, 0xc0, !PT ;  /* 0x000000ff05057812 */ /* 0x020fe200078ec0ff */
[----:B------:R-:W-:Y:S01]  /*6740*/  BSSY B1, `(.L_x_157) ;  /* 0x000000b000017945 */ /* 0x000fe20003800000 */
[----:B------:R-:W-:Y:S02]  /*6750*/  ISETP.LT.OR P2, PT, R33, 0x39, !P1 ;  /* 0x000000392100780c */ /* 0x000fe40004f41670 */
[----:B------:R-:W-:-:S05]  /*6760*/  F2FP.F16.E4M3.UNPACK_B R5, R5 ;  /* 0x00000005ff05723e */ /* 0x000fca00020006ff */
[----:B012---:R-:W-:-:S05]  /*6770*/  HADD2.F32 R14, -RZ, R5.H0_H0 ;  /* 0x20000005ff0e7230 */ /* 0x007fca0000004100 */
[----:B------:R-:W-:-:S04]  /*6780*/  FMUL R5, R14, R9 ;  /* 0x000000090e057220 */ /* 0x000fc80000400000 */
[----:B------:R-:W-:-:S05]  /*6790*/  FFMA R5, R16, R8, R5 ;  /* 0x0000000810057223 */ /* 0x000fca0000000005 */
[----:B------:R-:W-:Y:S02]  /*67a0*/  F2FP.SATFINITE.E4M3.F32.PACK_AB_MERGE_C R15, RZ, R5, RZ ;  /* 0x00000005ff0f723e */ /* 0x000fe400048070ff */
[----:B------:R-:W-:-:S03]  /*67b0*/  PRMT R5, RZ, 0x7610, R5 ;  /* 0x00007610ff057816 */ /* 0x000fc60000000005 */
[----:B------:R0:W-:Y:S01]  /*67c0*/  @!P0 STG.E.U8 desc[UR20][R10.64+0x39], R15 ;  /* 0x0000390f0a008986 */ /* 0x0001e2000c101114 */
[----:B------:R-:W-:Y:S05]  /*67d0*/  @P2 BRA `(.L_x_158) ;  /* 0x0000000000042947 */ /* 0x000fea0003800000 */
[----:B------:R1:W5:Y:S02]  /*67e0*/  LDG.E.U8 R5, desc[UR20][R12.64+0x38] ;  /* 0x000038140c057981 */ /* 0x000364000c1e1100 */
.L_x_158:
[----:B------:R-:W-:Y:S05]  /*67f0*/  BSYNC B1 ;  /* 0x0000000000017941 */ /* 0x000fea0003800000 */
.L_x_157:
        /* <DEDUP_REMOVED lines=12> */
.L_x_160:
[----:B------:R-:W-:Y:S05]  /*68c0*/  BSYNC B1 ;  /* 0x0000000000017941 */ /* 0x000fea0003800000 */
.L_x_159:
[----:B------:R-:W-:Y:S05]  /*68d0*/  @P1 BRA `(.L_x_161) ;  /* 0x0000001000301947 */ /* 0x000fea0003800000 */
[----:B-----5:R-:W-:-:S04]  /*68e0*/  LOP3.LUT R5, R5, 0xff, RZ, 0xc0, !PT ;  /* 0x000000ff05057812 */ /* 0x020fc800078ec0ff */
[----:B------:R-:W-:-:S05]  /*68f0*/  F2FP.F16.E4M3.UNPACK_B R5, R5 ;  /* 0x00000005ff05723e */ /* 0x000fca00020006ff */
[----:B------:R-:W-:-:S05]  /*6900*/  HADD2.F32 R10, -RZ, R5.H0_H0 ;  /* 0x20000005ff0a7230 */ /* 0x000fca0000004100 */
[----:B------:R-:W-:-:S04]  /*6910*/  FMUL R5, R10, R9 ;  /* 0x000000090a057220 */ /* 0x000fc80000400000 */
[----:B------:R-:W-:-:S05]  /*6920*/  FFMA R5, R18, R8, R5 ;  /* 0x0000000812057223 */ /* 0x000fca0000000005 */
[----:B------:R-:W-:-:S05]  /*6930*/  F2FP.SATFINITE.E4M3.F32.PACK_AB_MERGE_C R5, RZ, R5, RZ ;  /* 0x00000005ff05723e */ /* 0x000fca00048070ff */
[----:B------:R0:W-:Y:S01]  /*6940*/  STG.E.U8 desc[UR20][R6.64+0x39], R5 ;  /* 0x0000390506007986 */ /* 0x0001e2000c101114 */
[----:B------:R-:W-:Y:S05]  /*6950*/  BRA `(.L_x_161) ;  /* 0x0000001000107947 */ /* 0x000fea0003800000 */
.L_x_32:
[C---:B------:R-:W-:Y:S01]  /*6960*/  ISETP.GE.AND P0, PT, R34.reuse, 0x1, PT ;  /* 0x000000012200780c */ /* 0x040fe20003f06270 */
[-C--:B--2---:R-:W-:Y:S01]  /*6970*/  FMUL R145, R145, R8.reuse ;  /* 0x0000000891917220 */ /* 0x084fe20000400000 */
[----:B------:R-:W-:Y:S01]  /*6980*/  ISETP.GE.AND P2, PT, R34, 0x9, PT ;  /* 0x000000092200780c */ /* 0x000fe20003f46270 */
[-C--:B------:R-:W-:Y:S01]  /*6990*/  FMUL R140, R140, R8.reuse ;  /* 0x000000088c8c7220 */ /* 0x080fe20000400000 */
[----:B------:R-:W-:Y:S01]  /*69a0*/  ISETP.LT.OR P1, PT, R33, 0x1, !P0 ;  /* 0x000000012100780c */ /* 0x000fe20004721670 */
[-C--:B------:R-:W-:Y:S01]  /*69b0*/  FMUL R143, R143, R8.reuse ;  /* 0x000000088f8f7220 */ /* 0x080fe20000400000 */
[----:B------:R-:W-:Y:S01]  /*69c0*/  F2FP.SATFINITE.E4M3.F32.PACK_AB_MERGE_C R145, RZ, R145, RZ ;  /* 0x00000091ff91723e */ /* 0x000fe200048070ff */
[-C--:B------:R-:W-:Y:S01]  /*69d0*/  FMUL R138, R138, R8.reuse ;  /* 0x000000088a8a7220 */ /* 0x080fe20000400000 */
[----:B------:R-:W-:Y:S01]  /*69e0*/  ISETP.LT.OR P4, PT, R33, 0x2, !P0 ;  /* 0x000000022100780c */ /* 0x000fe20004781670 */
[-C--:B------:R-:W-:Y:S01]  /*69f0*/  FMUL R141, R141, R8.reuse ;  /* 0x000000088d8d7220 */ /* 0x080fe20000400000 */
[C---:B------:R-:W-:Y:S01]  /*6a00*/  ISETP.LT.OR P5, PT, R33.reuse, 0x1, !P2 ;  /* 0x000000012100780c */ /* 0x040fe200057a1670 */
[-C--:B------:R-:W-:Y:S01]  /*6a10*/  FMUL R136, R136, R8.reuse ;  /* 0x0000000888887220 */ /* 0x080fe20000400000 */
[----:B------:R-:W-:Y:S01]  /*6a20*/  ISETP.LT.OR P6, PT, R33, 0x2, !P2 ;  /* 0x000000022100780c */ /* 0x000fe200057c1670 */
[----:B------:R-:W-:Y:S01]  /*6a30*/  FMUL R139, R139, R8 ;  /* 0x000000088b8b7220 */ /* 0x000fe20000400000 */
[----:B------:R-:W-:Y:S01]  /*6a40*/  F2FP.SATFINITE.E4M3.F32.PACK_AB_MERGE_C R5, RZ, R140, RZ ;  /* 0x0000008cff05723e */ /* 0x000fe200048070ff */
[-C--:B------:R-:W-:Y:S01]  /*6a50*/  FMUL R134, R134, R8.reuse ;  /* 0x0000000886867220 */ /* 0x080fe20000400000 */
[----:B------:R-:W-:Y:S01]  /*6a60*/  F2FP.SATFINITE.E4M3.F32.PACK_AB_MERGE_C R143, RZ, R143, RZ ;  /* 0x0000008fff8f723e */ /* 0x000fe200048070ff */
[----:B------:R-:W-:Y:S01]  /*6a70*/  @!P1 STG.E.U8 desc[UR20][R14.64], R145 ;  /* 0x000000910e009986 */ /* 0x000fe2000c101114 */
[----:B------:R-:W-:Y:S01]  /*6a80*/  ISETP.LT.OR P1, PT, R33, 0x9, !P0 ;  /* 0x000000092100780c */ /* 0x000fe20004721670 */
[----:B------:R-:W-:Y:S01]  /*6a90*/  FMUL R137, R137, R8 ;  /* 0x0000000889897220 */ /* 0x000fe20000400000 */
[----:B------:R-:W-:Y:S01]  /*6aa0*/  F2FP.SATFINITE.E4M3.F32.PACK_AB_MERGE_C R25, RZ, R138, RZ ;  /* 0x0000008aff19723e */ /* 0x000fe200048070ff */
[----:B------:R0:W-:Y:S01]  /*6ab0*/  @!P4 STG.E.U8 desc[UR20][R14.64+0x1], R5 ;  /* 0x000001050e00c986 */ /* 0x0001e2000c101114 */
[----:B------:R-:W-:Y:S01]  /*6ac0*/  F2FP.SATFINITE.E4M3.F32.PACK_AB_MERGE_C R141, RZ, R141, RZ ;  /* 0x0000008dff8d723e */ /* 0x000fe200048070ff */
[-C--:B------:R-:W-:Y:S01]  /*6ad0*/  FMUL R132, R132, R8.reuse ;  /* 0x0000000884847220 */ /* 0x080fe20000400000 */
[C---:B------:R-:W-:Y:S01]  /*6ae0*/  ISETP.LT.OR P4, PT, R33.reuse, 0xa, !P0 ;  /* 0x0000000a2100780c */ /* 0x040fe20004781670 */
[----:B------:R-:W-:Y:S01]  /*6af0*/  @!P5 STG.E.U8 desc[UR20][R12.64], R143 ;  /* 0x0000008f0c00d986 */ /* 0x000fe2000c101114 */
[----:B------:R-:W-:Y:S01]  /*6b00*/  ISETP.LT.OR P5, PT, R33, 0x9, !P2 ;  /* 0x000000092100780c */ /* 0x000fe200057a1670 */
[-C--:B------:R-:W-:Y:S01]  /*6b10*/  FMUL R135, R135, R8.reuse ;  /* 0x0000000887877220 */ /* 0x080fe20000400000 */
[----:B------:R-:W-:Y:S01]  /*6b20*/  F2FP.SATFINITE.E4M3.F32.PACK_AB_MERGE_C R139, RZ, R139, RZ ;  /* 0x0000008bff8b723e */ /* 0x000fe200048070ff */
[----:B------:R1:W-:Y:S01]  /*6b30*/  @!P6 STG.E.U8 desc[UR20][R12.64+0x1], R25 ;  /* 0x000001190c00e986 */ /* 0x0003e2000c101114 */
[C---:B------:R-:W-:Y:S01]  /*6b40*/  ISETP.LT.OR P6, PT, R33.reuse, 0xa, !P2 ;  /* 0x0000000a2100780c */ /* 0x040fe200057c1670 */
[-C--:B------:R-:W-:Y:S01]  /*6b50*/  FMUL R130, R130, R8.reuse ;  /* 0x0000000882827220 */ /* 0x080fe20000400000 */
[----:B------:R-:W-:Y:S01]  /*6b60*/  F2FP.SATFINITE.E4M3.F32.PACK_AB_MERGE_C R137, RZ, R137, RZ ;  /* 0x00000089ff89723e */ /* 0x000fe200048070ff */
[----:B------:R-:W-:Y:S01]  /*6b70*/  @!P1 STG.E.U8 desc[UR20][R14.64+0x8], R141 ;  /* 0x0000088d0e009986 */ /* 0x000fe2000c101114 */
[----:B------:R-:W-:Y:S01]  /*6b80*/  ISETP.LT.OR P1, PT, R33, 0x11, !P0 ;  /* 0x000000112100780c */ /* 0x000fe20004721670 */
[----:B------:R-:W-:Y:S01]  /*6b90*/  FMUL R133, R133, R8 ;  /* 0x0000000885857220 */ /* 0x000fe20000400000 */
[----:B0-----:R-:W-:Y:S01]  /*6ba0*/  F2FP.SATFINITE.E4M3.F32.PACK_AB_MERGE_C R5, RZ, R136, RZ ;  /* 0x00000088ff05723e */ /* 0x001fe200048070ff */
[-C--:B------:R-:W-:Y:S01]  /*6bb0*/  FMUL R128, R128, R8.reuse ;  /* 0x0000000880807220 */ /* 0x080fe20000400000 */
[----:B------:R-:W-:Y:S01]  /*6bc0*/  F2FP.SATFINITE.E4M3.F32.PACK_AB_MERGE_C R135, RZ, R135, RZ ;  /* 0x00000087ff87723e */ /* 0x000fe200048070ff */
[----:B------:R-:W-:Y:S01]  /*6bd0*/  FMUL R131, R131, R8 ;  /* 0x0000000883837220 */ /* 0x000fe20000400000 */
[----:B------:R-:W-:Y:S01]  /*6be0*/  F2FP.SATFINITE.E4M3.F32.PACK_AB_MERGE_C R133, RZ, R133, RZ ;  /* 0x00000085ff85723e */ /* 0x000fe200048070ff */
[----:B------:R0:W-:Y:S01]  /*6bf0*/  @!P4 STG.E.U8 desc[UR20][R14.64+0x9], R5 ;  /* 0x000009050e00c986 */ /* 0x0001e2000c101114 */
[----:B-1----:R-:W-:Y:S01]  /*6c00*/  F2FP.SATFINITE.E4M3.F32.PACK_AB_MERGE_C R25, RZ, R134, RZ ;  /* 0x00000086ff19723e */ /* 0x002fe200048070ff */
        /* <DEDUP_REMOVED lines=15> */
[-C--:B------:R-:W-:Y:S01]  /*6d00*/  FMUL R125, R125, R8.reuse ;  /* 0x000000087d7d7220 */ /* 0x080fe20000400000 */
[----:B------:R-:W-:Y:S01]  /*6d10*/  FMUL R120, R120, R8 ;  /* 0x0000000878787220 */ /* 0x000fe20000400000 */
[----:B------:R-:W-:Y:S01]  /*6d20*/  F2FP.SATFINITE.E4M3.F32.PACK_AB_MERGE_C R127, RZ, R127, RZ ;  /* 0x0000007fff7f723e */ /* 0x000fe200048070ff */
[----:B------:R0:W-:Y:S01]  /*6d30*/  @!P4 STG.E.U8 desc[UR20][R14.64+0x11], R5 ;  /* 0x000011050e00c986 */ /* 0x0001e2000c101114 */
[----:B-1----:R-:W-:Y:S01]  /*6d40*/  F2FP.SATFINITE.E4M3.F32.PACK_AB_MERGE_C R25, RZ, R130, RZ ;  /* 0x00000082ff19723e */ /* 0x002fe200048070ff */
[-C--:B------:R-:W-:Y:S01]  /*6d50*/  FMUL R123, R123, R8.reuse ;  /* 0x000000087b7b7220 */ /* 0x080fe20000400000 */
[C---:B------:R-:W-:Y:S01]  /*6d60*/  ISETP.LT.OR P4, PT, R33.reuse, 0x1a, !P0 ;  /* 0x0000001a2100780c */ /* 0x040fe20004781670 */
[----:B------:R-:W-:Y:S01]  /*6d70*/  @!P5 STG.E.U8 desc[UR20][R12.64+0x10], R135 ;  /* 0x000010870c00d986 */ /* 0x000fe2000c101114 */
[C---:B------:R-:W-:Y:S01]  /*6d80*/  ISETP.LT.OR P5, PT, R33.reuse, 0x19, !P2 ;  /* 0x000000192100780c */ /* 0x040fe200057a1670 */
[-C--:B------:R-:W-:Y:S01]  /*6d90*/  FMUL R118, R118, R8.reuse ;  /* 0x0000000876767220 */ /* 0x080fe20000400000 */
[----:B------:R-:W-:Y:S01]  /*6da0*/  F2FP.SATFINITE.E4M3.F32.PACK_AB_MERGE_C R125, RZ, R125, RZ ;  /* 0x0000007dff7d723e */ /* 0x000fe200048070ff */
[----:B------:R1:W-:Y:S01]  /*6db0*/  @!P6 STG.E.U8 desc[UR20][R12.64+0x11], R25 ;  /* 0x000011190c00e986 */ /* 0x0003e2000c101114 */
[----:B------:R-:W-:Y:S01]  /*6dc0*/  ISETP.LT.OR P6, PT, R33, 0x1a, !P2 ;  /* 0x0000001a2100780c */ /* 0x000fe200057c1670 */
        /* <DEDUP_REMOVED lines=8> */
[-C--:B------:R-:W-:Y:S01]  /*6e50*/  FMUL R114, R114, R8.reuse ;  /* 0x0000000872727220 */ /* 0x080fe20000400000 */
[----:B------:R-:W-:Y:S01]  /*6e60*/  FMUL R112, R112, R8 ;  /* 0x0000000870707220 */ /* 0x000fe20000400000 */
[----:B-1----:R-:W-:Y:S01]  /*6e70*/  F2FP.SATFINITE.E4M3.F32.PACK_AB_MERGE_C R25, RZ, R126, RZ ;  /* 0x0000007eff19723e */ /* 0x002fe200048070ff */
[----:B------:R0:W-:Y:S01]  /*6e80*/  @!P4 STG.E.U8 desc[UR20][R14.64+0x19], R5 ;  /* 0x000019050e00c986 */ /* 0x0001e2000c101114 */
[----:B------:R-:W-:Y:S01]  /*6e90*/  ISETP.LT.OR P4, PT, R33, 0x22, !P0 ;  /* 0x000000222100780c */ /* 0x000fe20004781670 */
[-C--:B------:R-:W-:Y:S01]  /*6ea0*/  FMUL R117, R117, R8.reuse ;  /* 0x0000000875757220 */ /* 0x080fe20000400000 */
[----:B------:R-:W-:Y:S01]  /*6eb0*/  F2FP.SATFINITE.E4M3.F32.PACK_AB_MERGE_C R119, RZ, R119, RZ ;  /* 0x00000077ff77723e */ /* 0x000fe200048070ff */
[----:B------:R-:W-:Y:S01]  /*6ec0*/  @!P5 STG.E.U8 desc[UR20][R12.64+0x18], R131 ;  /* 0x000018830c00d986 */ /* 0x000fe2000c101114 */
[----:B------:R-:W-:Y:S01]  /*6ed0*/  ISETP.LT.OR P5, PT, R33, 0x21, !P2 ;  /* 0x000000212100780c */ /* 0x000fe200057a1670 */
[----:B------:R-:W-:Y:S01]  /*6ee0*/  FMUL R115, R115, R8 ;  /* 0x0000000873737220 */ /* 0x000fe20000400000 */
[----:B------:R-:W-:Y:S01]  /*6ef0*/  F2FP.SATFINITE.E4M3.F32.PACK_AB_MERGE_C R27, RZ, R112, RZ ;  /* 0x00000070ff1b723e */ /* 0x000fe200048070ff */
[----:B------:R1:W-:Y:S01]  /*6f00*/  @!P6 STG.E.U8 desc[UR20][R12.64+0x19], R25 ;  /* 0x000019190c00e986 */ /* 0x0003e2000c101114 */
[----:B------:R-:W-:Y:S01]  /*6f10*/  ISETP.LT.OR P6, PT, R33, 0x22, !P2 ;  /* 0x000000222100780c */ /* 0x000fe200057c1670 */
[-C--:B------:R-:W-:Y:S01]  /*6f20*/  FMUL R110, R110, R8.reuse ;  /* 0x000000086e6e7220 */ /* 0x080fe20000400000 */
[-C--:B------:R-:W-:Y:S01]  /*6f30*/  FMUL R113, R113, R8.reuse ;  /* 0x0000000871717220 */ /* 0x080fe20000400000 */
        /* <DEDUP_REMOVED lines=39> */
[-C--:B------:R-:W-:Y:S01]  /*71b0*/  FMUL R101, R101, R8.reuse ;  /* 0x0000000865657220 */ /* 0x080fe20000400000 */
[----:B------:R-:W-:Y:S01]  /*71c0*/  @!P1 STG.E.U8 desc[UR20][R14.64+0x30], R121 ;  /* 0x000030790e009986 */ /* 0x000fe2000c101114 */
[----:B------:R-:W-:Y:S01]  /*71d0*/  ISETP.LT.OR P1, PT, R33, 0x39, !P0 ;  /* 0x000000392100780c */ /* 0x000fe20004721670 */
[-C--:B------:R-:W-:Y:S01]  /*71e0*/  FMUL R99, R99, R8.reuse ;  /* 0x0000000863637220 */ /* 0x080fe20000400000 */
[----:B------:R-:W-:Y:S01]  /*71f0*/  ISETP.LT.OR P0, PT, R33, 0x3a, !P0 ;  /* 0x0000003a2100780c */ /* 0x000fe20004701670 */
[----:B------:R-:W-:Y:S01]  /*7200*/  FMUL R94, R94, R8 ;  /* 0x000000085e5e7220 */ /* 0x000fe20000400000 */
[----:B0-----:R-:W-:Y:S01]  /*7210*/  F2FP.SATFINITE.E4M3.F32.PACK_AB_MERGE_C R5, RZ, R116, RZ ;  /* 0x00000074ff05723e */ /* 0x001fe200048070ff */
[-C--:B------:R-:W-:Y:S01]  /*7220*/  FMUL R92, R92, R8.reuse ;  /* 0x000000085c5c7220 */ /* 0x080fe20000400000 */
[----:B------:R-:W-:Y:S01]  /*7230*/  F2FP.SATFINITE.E4M3.F32.PACK_AB_MERGE_C R103, RZ, R103, RZ ;  /* 0x00000067ff67723e */ /* 0x000fe200048070ff */
[----:B------:R-:W-:Y:S01]  /*7240*/  FMUL R95, R95, R8 ;  /* 0x000000085f5f7220 */ /* 0x000fe20000400000 */
[----:B-1----:R-:W-:Y:S01]  /*7250*/  F2FP.SATFINITE.E4M3.F32.PACK_AB_MERGE_C R25, RZ, R114, RZ ;  /* 0x00000072ff19723e */ /* 0x002fe200048070ff */
[----:B------:R0:W-:Y:S01]  /*7260*/  @!P4 STG.E.U8 desc[UR20][R14.64+0x31], R5 ;  /* 0x000031050e00c986 */ /* 0x0001e2000c101114 */
[----:B------:R-:W-:Y:S01]  /*7270*/  ISETP.LT.OR P4, PT, R33, 0x39, !P2 ;  /* 0x000000392100780c */ /* 0x000fe20005781670 */
[-C--:B------:R-:W-:Y:S01]  /*7280*/  FMUL R97, R97, R8.reuse ;  /* 0x0000000861617220 */ /* 0x080fe20000400000 */
[----:B------:R-:W-:Y:S01]  /*7290*/  ISETP.LT.OR P2, PT, R33, 0x3a, !P2 ;  /* 0x0000003a2100780c */ /* 0x000fe20005741670 */
[----:B------:R-:W-:Y:S01]  /*72a0*/  @!P5 STG.E.U8 desc[UR20][R12.64+0x30], R119 ;  /* 0x000030770c00d986 */ /* 0x000fe2000c101114 */
[----:B------:R-:W-:Y:S01]  /*72b0*/  F2FP.SATFINITE.E4M3.F32.PACK_AB_MERGE_C R101, RZ, R101, RZ ;  /* 0x00000065ff65723e */ /* 0x000fe200048070ff */
[-C--:B------:R-:W-:Y:S01]  /*72c0*/  FMUL R90, R90, R8.reuse ;  /* 0x000000085a5a7220 */ /* 0x080fe20000400000 */
[----:B------:R-:W-:Y:S01]  /*72d0*/  F2FP.SATFINITE.E4M3.F32.PACK_AB_MERGE_C R99, RZ, R99, RZ ;  /* 0x00000063ff63723e */ /* 0x000fe200048070ff */
[----:B------:R-:W-:Y:S01]  /*72e0*/  @!P6 STG.E.U8 desc[UR20][R12.64+0x31], R25 ;  /* 0x000031190c00e986 */ /* 0x000fe2000c101114 */
[----:B------:R-:W-:Y:S01]  /*72f0*/  F2FP.SATFINITE.E4M3.F32.PACK_AB_MERGE_C R95, RZ, R95, RZ ;  /* 0x0000005fff5f723e */ /* 0x000fe200048070ff */
[-C--:B------:R-:W-:Y:S01]  /*7300*/  FMUL R22, R22, R8.reuse ;  /* 0x0000000816167220 */ /* 0x080fe20000400000 */
[-C--:B------:R-:W-:Y:S01]  /*7310*/  FMUL R93, R93, R8.reuse ;  /* 0x000000085d5d7220 */ /* 0x080fe20000400000 */
[----:B------:R-:W-:Y:S01]  /*7320*/  @!P0 STG.E.U8 desc[UR20][R14.64+0x39], R27 ;  /* 0x0000391b0e008986 */ /* 0x000fe2000c101114 */
[----:B------:R-:W-:Y:S01]  /*7330*/  ISETP.GE.AND P0, PT, R34, 0x81, PT ;  /* 0x000000812200780c */ /* 0x000fe20003f06270 */
[----:B------:R-:W-:Y:S01]  /*7340*/  FMUL R91, R91, R8 ;  /* 0x000000085b5b7220 */ /* 0x000fe20000400000 */
[----:B0-----:R-:W-:Y:S01]  /*7350*/  F2FP.SATFINITE.E4M3.F32.PACK_AB_MERGE_C R5, RZ, R110, RZ ;  /* 0x0000006eff05723e */ /* 0x001fe200048070ff */
[----:B------:R0:W-:Y:S01]  /*7360*/  @!P1 STG.E.U8 desc[UR20][R14.64+0x38], R117 ;  /* 0x000038750e009986 */ /* 0x0001e2000c101114 */
[C---:B------:R-:W-:Y:S01]  /*7370*/  ISETP.LT.OR P6, PT, R33.reuse, 0x1, !P0 ;  /* 0x000000012100780c */ /* 0x040fe200047c1670 */
[-C--:B------:R-:W-:Y:S01]  /*7380*/  FMUL R88, R88, R8.reuse ;  /* 0x0000000858587220 */ /* 0x080fe20000400000 */
[----:B------:R-:W-:Y:S01]  /*7390*/  ISETP.LT.OR P5, PT, R33, 0x2, !P0 ;  /* 0x000000022100780c */ /* 0x000fe200047a1670 */
[----:B------:R-:W-:Y:S01]  /*73a0*/  @!P4 STG.E.U8 desc[UR20][R12.64+0x38], R115 ;  /* 0x000038730c00c986 */ /* 0x000fe2000c101114 */
[----:B------:R-:W-:Y:S01]  /*73b0*/  ISETP.GE.AND P1, PT, R34, 0x89, PT ;  /* 0x000000892200780c */ /* 0x000fe20003f26270 */
[-C--:B------:R-:W-:Y:S01]  /*73c0*/  FMUL R21, R21, R8.reuse ;  /* 0x0000000815157220 */ /* 0x080fe20000400000 */
[----:B------:R-:W-:Y:S01]  /*73d0*/  F2FP.SATFINITE.E4M3.F32.PACK_AB_MERGE_C R97, RZ, R97, RZ ;  /* 0x00000061ff61723e */ /* 0x000fe200048070ff */
[----:B------:R1:W-:Y:S01]  /*73e0*/  @!P2 STG.E.U8 desc[UR20][R12.64+0x39], R5 ;  /* 0x000039050c00a986 */ /* 0x0003e2000c101114 */
[----:B------:R-:W-:Y:S01]  /*73f0*/  ISETP.LT.OR P4, PT, R33, 0x1, !P1 ;  /* 0x000000012100780c */ /* 0x000fe20004f81670 */
[-C--:B------:R-:W-:Y:S01]  /*7400*/  FMUL R89, R89, R8.reuse ;  /* 0x0000000859597220 */ /* 0x080fe20000400000 */
[----:B------:R-:W-:Y:S01]  /*7410*/  ISETP.LT.OR P2, PT, R33, 0xa, !P0 ;  /* 0x0000000a2100780c */ /* 0x000fe20004741670 */
[----:B------:R-:W-:Y:S01]  /*7420*/  FMUL R23, R23, R8 ;  /* 0x0000000817177220 */ /* 0x000fe20000400000 */
[----:B0-----:R-:W-:Y:S01]  /*7430*/  F2FP.SATFINITE.E4M3.F32.PACK_AB_MERGE_C R15, RZ, R108, RZ ;  /* 0x0000006cff0f723e */ /* 0x001fe200048070ff */
[----:B------:R-:W-:Y:S01]  /*7440*/  @!P6 STG.E.U8 desc[UR20][R10.64], R113 ;  /* 0x000000710a00e986 */ /* 0x000fe2000c101114 */
[C---:B------:R-:W-:Y:S01]  /*7450*/  ISETP.LT.OR P6, PT, R33.reuse, 0x2, !P1 ;  /* 0x000000022100780c */ /* 0x040fe20004fc1670 */
[-C--:B------:R-:W-:Y:S01]  /*7460*/  FMUL R20, R20, R8.reuse ;  /* 0x0000000814147220 */ /* 0x080fe20000400000 */
[----:B------:R-:W-:Y:S01]  /*7470*/  F2FP.SATFINITE.E4M3.F32.PACK_AB_MERGE_C R93, RZ, R93, RZ ;  /* 0x0000005dff5d723e */ /* 0x000fe200048070ff */
[----:B------:R-:W-:Y:S01]  /*7480*/  @!P5 STG.E.U8 desc[UR20][R10.64+0x1], R15 ;  /* 0x0000010f0a00d986 */ /* 0x000fe2000c101114 */
[----:B------:R-:W-:Y:S01]  /*7490*/  ISETP.LT.OR P5, PT, R33, 0x9, !P0 ;  /* 0x000000092100780c */ /* 0x000fe200047a1670 */
[----:B------:R-:W-:Y:S01]  /*74a0*/  FMUL R17, R17, R8 ;  /* 0x0000000811117220 */ /* 0x000fe20000400000 */
[----:B-1----:R-:W-:Y:S01]  /*74b0*/  F2FP.SATFINITE.E4M3.F32.PACK_AB_MERGE_C R5, RZ, R106, RZ ;  /* 0x0000006aff05723e */ /* 0x002fe200048070ff */
[----:B------:R-:W-:Y:S01]  /*74c0*/  @!P4 STG.E.U8 desc[UR20][R6.64], R111 ;  /* 0x0000006f0600c986 */ /* 0x000fe2000c101114 */
[----:B------:R-:W-:Y:S01]  /*74d0*/  F2FP.SATFINITE.E4M3.F32.PACK_AB_MERGE_C R13, RZ, R104, RZ ;  /* 0x00000068ff0d723e */ /* 0x000fe200048070ff */
[-C--:B------:R-:W-:Y:S01]  /*74e0*/  FMUL R16, R16, R8.reuse ;  /* 0x0000000810107220 */ /* 0x080fe20000400000 */
[----:B------:R-:W-:Y:S01]  /*74f0*/  ISETP.LT.OR P4, PT, R33, 0x9, !P1 ;  /* 0x000000092100780c */ /* 0x000fe20004f81670 */
[-C--:B------:R-:W-:Y:S01]  /*7500*/  FMUL R19, R19, R8.reuse ;  /* 0x0000000813137220 */ /* 0x080fe20000400000 */
[----:B------:R-:W-:Y:S01]  /*7510*/  F2FP.SATFINITE.E4M3.F32.PACK_AB_MERGE_C R91, RZ, R91, RZ ;  /* 0x0000005bff5b723e */ /* 0x000fe200048070ff */
[----:B------:R0:W-:Y:S01]  /*7520*/  @!P6 STG.E.U8 desc[UR20][R6.64+0x1], R5 ;  /* 0x000001050600e986 */ /* 0x0001e2000c101114 */
[C---:B------:R-:W-:Y:S01]  /*7530*/  ISETP.LT.OR P6, PT, R33.reuse, 0xa, !P1 ;  /* 0x0000000a2100780c */ /* 0x040fe20004fc1670 */
[----:B------:R-:W-:Y:S01]  /*7540*/  FMUL R18, R18, R8 ;  /* 0x0000000812127220 */ /* 0x000fe20000400000 */
[----:B------:R-:W-:Y:S01]  /*7550*/  F2FP.SATFINITE.E4M3.F32.PACK_AB_MERGE_C R21, RZ, R21, RZ ;  /* 0x00000015ff15723e */ /* 0x000fe200048070ff */
[----:B------:R1:W-:Y:S01]  /*7560*/  @!P2 STG.E.U8 desc[UR20][R10.64+0x9], R13 ;  /* 0x0000090d0a00a986 */ /* 0x0003e2000c101114 */
[----:B------:R-:W-:-:S02]  /*7570*/  ISETP.LT.OR P2, PT, R33, 0x12, !P0 ;  /* 0x000000122100780c */ /* 0x000fc40004741670 */
[----:B------:R-:W-:Y:S01]  /*7580*/  F2FP.SATFINITE.E4M3.F32.PACK_AB_MERGE_C R89, RZ, R89, RZ ;  /* 0x00000059ff59723e */ /* 0x000fe200048070ff */
[----:B------:R-:W-:Y:S01]  /*7590*/  @!P5 STG.E.U8 desc[UR20][R10.64+0x8], R107 ;  /* 0x0000086b0a00d986 */ /* 0x000fe2000c101114 */
[C---:B------:R-:W-:Y:S02]  /*75a0*/  ISETP.LT.OR P5, PT, R33.reuse, 0x11, !P0 ;  /* 0x000000112100780c */ /* 0x040fe400047a1670 */
[----:B------:R-:W-:Y:S01]  /*75b0*/  F2FP.SATFINITE.E4M3.F32.PACK_AB_MERGE_C R23, RZ, R23, RZ ;  /* 0x00000017ff17723e */ /* 0x000fe200048070ff */
[----:B------:R-:W-:Y:S01]  /*75c0*/  @!P4 STG.E.U8 desc[UR20][R6.64+0x8], R109 ;  /* 0x0000086d0600c986 */ /* 0x000fe2000c101114 */
[----:B0-----:R-:W-:Y:S02]  /*75d0*/  F2FP.SATFINITE.E4M3.F32.PACK_AB_MERGE_C R5, RZ, R102, RZ ;  /* 0x00000066ff05723e */ /* 0x001fe400048070ff */
[C---:B------:R-:W-:Y:S02]  /*75e0*/  ISETP.LT.OR P4, PT, R33.reuse, 0x11, !P1 ;  /* 0x000000112100780c */ /* 0x040fe40004f81670 */
[----:B-1----:R-:W-:Y:S01]  /*75f0*/  F2FP.SATFINITE.E4M3.F32.PACK_AB_MERGE_C R13, RZ, R98, RZ ;  /* 0x00000062ff0d723e */ /* 0x002fe200048070ff */
[----:B------:R0:W-:Y:S01]  /*7600*/  @!P6 STG.E.U8 desc[UR20][R6.64+0x9], R5 ;  /* 0x000009050600e986 */ /* 0x0001e2000c101114 */
[----:B------:R-:W-:-:S02]  /*7610*/  ISETP.LT.OR P6, PT, R33, 0x12, !P1 ;  /* 0x000000122100780c */ /* 0x000fc40004fc1670 */
[----:B------:R-:W-:Y:S01]  /*7620*/  F2FP.SATFINITE.E4M3.F32.PACK_AB_MERGE_C R17, RZ, R17, RZ ;  /* 0x00000011ff11723e */ /* 0x000fe200048070ff */
[----:B------:R1:W-:Y:S01]  /*7630*/  @!P2 STG.E.U8 desc[UR20][R10.64+0x11], R13 ;  /* 0x0000110d0a00a986 */ /* 0x0003e2000c101114 */
[C---:B------:R-:W-:Y:S02]  /*7640*/  ISETP.LT.OR P2, PT, R33.reuse, 0x1a, !P0 ;  /* 0x0000001a2100780c */ /* 0x040fe40004741670 */
[----:B------:R-:W-:Y:S01]  /*7650*/  F2FP.SATFINITE.E4M3.F32.PACK_AB_MERGE_C R19, RZ, R19, RZ ;  /* 0x00000013ff13723e */ /* 0x000fe200048070ff */
[----:B------:R-:W-:Y:S01]  /*7660*/  @!P5 STG.E.U8 desc[UR20][R10.64+0x10], R105 ;  /* 0x000010690a00d986 */ /* 0x000fe2000c101114 */
[----:B------:R-:W-:Y:S02]  /*7670*/  ISETP.LT.OR P5, PT, R33, 0x19, !P0 ;  /* 0x000000192100780c */ /* 0x000fe400047a1670 */
[----:B------:R-:W-:Y:S01]  /*7680*/  F2FP.SATFINITE.E4M3.F32.PACK_AB_MERGE_C R15, RZ, R18, RZ ;  /* 0x00000012ff0f723e */ /* 0x000fe200048070ff */
[----:B------:R-:W-:Y:S01]  /*7690*/  @!P4 STG.E.U8 desc[UR20][R6.64+0x10], R103 ;  /* 0x000010670600c986 */ /* 0x000fe2000c101114 */
[----:B0-----:R-:W-:-:S02]  /*76a0*/  F2FP.SATFINITE.E4M3.F32.PACK_AB_MERGE_C R5, RZ, R100, RZ ;  /* 0x00000064ff05723e */ /* 0x001fc400048070ff */
[C---:B------:R-:W-:Y:S02]  /*76b0*/  ISETP.LT.OR P4, PT, R33.reuse, 0x19, !P1 ;  /* 0x000000192100780c */ /* 0x040fe40004f81670 */
[----:B-1----:R-:W-:Y:S01]  /*76c0*/  F2FP.SATFINITE.E4M3.F32.PACK_AB_MERGE_C R13, RZ, R96, RZ ;  /* 0x00000060ff0d723e */ /* 0x002fe200048070ff */
[----:B------:R0:W-:Y:S01]  /*76d0*/  @!P6 STG.E.U8 desc[UR20][R6.64+0x11], R5 ;  /* 0x000011050600e986 */ /* 0x0001e2000c101114 */
[----:B------:R-:W-:-:S03]  /*76e0*/  ISETP.LT.OR P6, PT, R33, 0x1a, !P1 ;  /* 0x0000001a2100780c */ /* 0x000fc60004fc1670 */
[----:B------:R1:W-:Y:S01]  /*76f0*/  @!P2 STG.E.U8 desc[UR20][R10.64+0x19], R13 ;  /* 0x0000190d0a00a986 */ /* 0x0003e2000c101114 */
[----:B------:R-:W-:-:S03]  /*7700*/  ISETP.LT.OR P2, PT, R33, 0x22, !P0 ;  /* 0x000000222100780c */ /* 0x000fc60004741670 */
[----:B------:R-:W-:Y:S01]  /*7710*/  @!P5 STG.E.U8 desc[UR20][R10.64+0x18], R101 ;  /* 0x000018650a00d986 */ /* 0x000fe2000c101114 */
[C---:B------:R-:W-:Y:S02]  /*7720*/  ISETP.LT.OR P5, PT, R33.reuse, 0x21, !P0 ;  /* 0x000000212100780c */ /* 0x040fe400047a1670 */
[----:B0-----:R-:W-:Y:S01]  /*7730*/  F2FP.SATFINITE.E4M3.F32.PACK_AB_MERGE_C R5, RZ, R94, RZ ;  /* 0x0000005eff05723e */ /* 0x001fe200048070ff */
[----:B------:R-:W-:Y:S01]  /*7740*/  @!P4 STG.E.U8 desc[UR20][R6.64+0x18], R99 ;  /* 0x000018630600c986 */ /* 0x000fe2000c101114 */
        /* <DEDUP_REMOVED lines=25> */
[C---:B------:R-:W-:Y:S02]  /*78e0*/  ISETP.LT.OR P2, PT, R33.reuse, 0x39, !P0 ;  /* 0x000000392100780c */ /* 0x040fe40004741670 */
[C---:B------:R-:W-:Y:S01]  /*78f0*/  ISETP.LT.OR P0, PT, R33.reuse, 0x3a, !P0 ;  /* 0x0000003a2100780c */ /* 0x040fe20004701670 */
[----:B------:R1:W-:Y:S01]  /*7900*/  @!P5 STG.E.U8 desc[UR20][R10.64+0x30], R89 ;  /* 0x000030590a00d986 */ /* 0x0003e2000c101114 */
[C---:B------:R-:W-:Y:S02]  /*7910*/  ISETP.LT.OR P5, PT, R33.reuse, 0x39, !P1 ;  /* 0x000000392100780c */ /* 0x040fe40004fa1670 */
[----:B------:R-:W-:Y:S01]  /*7920*/  ISETP.LT.OR P1, PT, R33, 0x3a, !P1 ;  /* 0x0000003a2100780c */ /* 0x000fe20004f21670 */
[----:B------:R1:W-:Y:S01]  /*7930*/  @!P4 STG.E.U8 desc[UR20][R6.64+0x30], R23 ;  /* 0x000030170600c986 */ /* 0x0003e2000c101114 */
[----:B0-----:R-:W-:-:S05]  /*7940*/  F2FP.SATFINITE.E4M3.F32.PACK_AB_MERGE_C R5, RZ, R20, RZ ;  /* 0x00000014ff05723e */ /* 0x001fca00048070ff */
[----:B------:R1:W-:Y:S04]  /*7950*/  @!P6 STG.E.U8 desc[UR20][R6.64+0x31], R5 ;  /* 0x000031050600e986 */ /* 0x0003e8000c101114 */
[----:B------:R1:W-:Y:S04]  /*7960*/  @!P2 STG.E.U8 desc[UR20][R10.64+0x38], R17 ;  /* 0x000038110a00a986 */ /* 0x0003e8000c101114 */
[----:B------:R1:W-:Y:S04]  /*7970*/  @!P0 STG.E.U8 desc[UR20][R10.64+0x39], R13 ;  /* 0x0000390d0a008986 */ /* 0x0003e8000c101114 */
[----:B------:R1:W-:Y:S04]  /*7980*/  @!P5 STG.E.U8 desc[UR20][R6.64+0x38], R19 ;  /* 0x000038130600d986 */ /* 0x0003e8000c101114 */
[----:B------:R1:W-:Y:S02]  /*7990*/  @!P1 STG.E.U8 desc[UR20][R6.64+0x39], R15 ;  /* 0x0000390f06009986 */ /* 0x0003e4000c101114 */
.L_x_161:
[----:B------:R-:W-:Y:S05]  /*79a0*/  BSYNC B0 ;  /* 0x0000000000007941 */ /* 0x000fea0003800000 */
.L_x_31:
[----:B------:R-:W-:Y:S01]  /*79b0*/  ULDC UR6, c[0x0][0xc] ;  /* 0x0000030000067ab9 */ /* 0x000fe20000000800 */
[----:B------:R-:W-:Y:S01]  /*79c0*/  ULDC UR7, c[0x0][0x10] ;  /* 0x0000040000077ab9 */ /* 0x000fe20000000800 */
[----:B01---5:R-:W0:Y:S01]  /*79d0*/  LDC R5, c[0x0][0x14] ;  /* 0x00000500ff057b82 */ /* 0x023e220000000800 */
[----:B------:R-:W-:Y:S01]  /*79e0*/  UIMAD.WIDE.U32 UR6, UR6, UR7, URZ ;  /* 0x00000007060672a5 */ /* 0x000fe2000f8e003f */
[----:B------:R-:W-:Y:S01]  /*79f0*/  PRMT R6, RZ, 0x7610, R6 ;  /* 0x00007610ff067816 */ /* 0x000fe20000000006 */
[----:B------:R-:W-:-:S04]  /*7a00*/  IMAD.MOV.U32 R7, RZ, RZ, -0x1 ;  /* 0xffffffffff077424 */ /* 0x000fc800078e00ff */
[----:B0-----:R-:W-:-:S04]  /*7a10*/  IMAD.WIDE.U32 R2, R5, UR6, R2 ;  /* 0x0000000605027c25 */ /* 0x001fc8000f8e0002 */
[----:B------:R-:W-:Y:S01]  /*7a20*/  IMAD R5, R5, UR7, RZ ;  /* 0x0000000705057c24 */ /* 0x000fe2000f8e02ff */
[----:B------:R-:W-:Y:S02]  /*7a30*/  ULDC.64 UR6, c[0x0][0x650] ;  /* 0x0001940000067ab9 */ /* 0x000fe40000000a00 */
[----:B------:R-:W-:Y:S01]  /*7a40*/  ISETP.GE.U32.AND P0, PT, R2, UR6, PT ;  /* 0x0000000602007c0c */ /* 0x000fe2000bf06070 */
[----:B------:R-:W-:Y:S02]  /*7a50*/  IMAD.IADD R3, R3, 0x1, R5 ;  /* 0x0000000103037824 */ /* 0x000fe400078e0205 */
[----:B------:R-:W-:-:S03]  /*7a60*/  IMAD.MOV.U32 R5, RZ, RZ, -0x1 ;  /* 0xffffffffff057424 */ /* 0x000fc600078e00ff */
[----:B------:R-:W-:-:S13]  /*7a70*/  ISETP.GE.U32.AND.EX P0, PT, R3, UR7, PT, P0 ;  /* 0x0000000703007c0c */ /* 0x000fda000bf06100 */
[----:B------:R-:W-:Y:S05]  /*7a80*/  @P0 BRA `(.L_x_162) ;  /* 0x0000000400600947 */ /* 0x000fea0003800000 */
[----:B------:R-:W0:Y:S01]  /*7a90*/  S2R R20, SR_CTAID.X ;  /* 0x0000000000147919 */ /* 0x000e220000002500 */
[----:B------:R-:W1:Y:S01]  /*7aa0*/  LDC.64 R14, c[0x0][0x628] ;  /* 0x00018a00ff0e7b82 */ /* 0x000e620000000a00 */
[----:B------:R-:W-:Y:S01]  /*7ab0*/  ULDC UR6, c[0x0][0x150] ;  /* 0x0000540000067ab9 */ /* 0x000fe20000000800 */
[----:B--234-:R-:W-:Y:S01]  /*7ac0*/  IMAD.MOV.U32 R12, RZ, RZ, R2 ;  /* 0x000000ffff0c7224 */ /* 0x01cfe200078e0002 */
[----:B------:R-:W2:Y:S01]  /*7ad0*/  S2R R22, SR_CTAID.Y ;  /* 0x0000000000167919 */ /* 0x000ea20000002600 */
[----:B------:R-:W-:-:S04]  /*7ae0*/  IMAD.MOV.U32 R13, RZ, RZ, R3 ;  /* 0x000000ffff0d7224 */ /* 0x000fc800078e0003 */
[----:B------:R-:W3:Y:S08]  /*7af0*/  LDC R23, c[0x0][0x144] ;  /* 0x00005100ff177b82 */ /* 0x000ef00000000800 */
[----:B------:R-:W4:Y:S08]  /*7b00*/  LDC R16, c[0x0][0x630] ;  /* 0x00018c00ff107b82 */ /* 0x000f300000000800 */
[----:B------:R-:W2:Y:S01]  /*7b10*/  LDC.64 R18, c[0x0][0x620] ;  /* 0x00018800ff127b82 */ /* 0x000ea20000000a00 */
[----:B-1----:R-:W-:-:S04]  /*7b20*/  ISETP.NE.U32.AND P0, PT, R14, RZ, PT ;  /* 0x000000ff0e00720c */ /* 0x002fc80003f05070 */
[----:B------:R-:W-:Y:S02]  /*7b30*/  ISETP.NE.AND.EX P0, PT, R15, RZ, PT, P0 ;  /* 0x000000ff0f00720c */ /* 0x000fe40003f05300 */
[----:B0-----:R-:W-:-:S05]  /*7b40*/  I2FP.F32.U32 R5, R20 ;  /* 0x0000001400057245 */ /* 0x001fca0000201000 */
[----:B------:R-:W-:-:S04]  /*7b50*/  FMUL R5, R5, UR6 ;  /* 0x0000000605057c20 */ /* 0x000fc80008400000 */
[----:B------:R0:W1:Y:S02]  /*7b60*/  F2I.U32.TRUNC.NTZ R21, R5 ;  /* 0x0000000500157305 */ /* 0x000064000020f000 */
[----:B---34-:R-:W-:Y:S05]  /*7b70*/  @!P0 BRA `(.L_x_163) ;  /* 0x0000000000288947 */ /* 0x018fea0003800000 */
[----:B0-----:R-:W0:Y:S02]  /*7b80*/  LDC R5, c[0x0][0x634] ;  /* 0x00018d00ff057b82 */ /* 0x001e240000000800 */
        /* <DEDUP_REMOVED lines=9> */
.L_x_163:
[-CC-:B------:R-:W-:Y:S01]  /*7c20*/  SHF.R.U64 R17, R12, R16.reuse, R13.reuse ;  /* 0x000000100c117219 */ /* 0x180fe2000000120d */
[----:B------:R-:W3:Y:S01]  /*7c30*/  LDC.64 R28, c[0x0][0x640] ;  /* 0x00019000ff1c7b82 */ /* 0x000ee20000000a00 */
[----:B0-----:R-:W-:Y:S01]  /*7c40*/  SHF.R.U32.HI R5, RZ, R16, R13 ;  /* 0x00000010ff057219 */ /* 0x001fe2000001160d */
[----:B-1----:R-:W-:Y:S01]  /*7c50*/  IMAD.MOV R21, RZ, RZ, -R21 ;  /* 0x000000ffff157224 */ /* 0x002fe200078e0a15 */
[----:B------:R-:W-:Y:S01]  /*7c60*/  IADD3 R11, P0, RZ, -R17, RZ ;  /* 0x80000011ff0b7210 */ /* 0x000fe20007f1e0ff */
[----:B------:R-:W-:Y:S02]  /*7c70*/  ULDC UR6, c[0x0][0x154] ;  /* 0x0000550000067ab9 */ /* 0x000fe40000000800 */
[----:B------:R-:W-:Y:S02]  /*7c80*/  IMAD R23, R23, R21, R20 ;  /* 0x0000001517177224 */ /* 0x000fe400078e0214 */
[----:B------:R-:W0:Y:S01]  /*7c90*/  LDC R12, c[0x0][0x618] ;  /* 0x00018600ff0c7b82 */ /* 0x000e220000000800 */
[----:B------:R-:W-:-:S02]  /*7ca0*/  IMAD.X R5, RZ, RZ, ~R5, P0 ;  /* 0x000000ffff057224 */ /* 0x000fc400000e0e05 */
[----:B--2---:R-:W-:-:S04]  /*7cb0*/  IMAD.WIDE.U32 R6, R11, R18, R2 ;  /* 0x000000120b067225 */ /* 0x004fc800078e0002 */
[----:B------:R-:W-:Y:S01]  /*7cc0*/  IMAD R10, R5, R18, RZ ;  /* 0x00000012050a7224 */ /* 0x000fe200078e02ff */
[----:B------:R-:W1:Y:S03]  /*7cd0*/  LDC R24, c[0x0][0x608] ;  /* 0x00018200ff187b82 */ /* 0x000e660000000800 */
[----:B------:R-:W-:Y:S02]  /*7ce0*/  IMAD R5, R11, R19, R10 ;  /* 0x000000130b057224 */ /* 0x000fe400078e020a */
[----:B------:R-:W-:Y:S02]  /*7cf0*/  IMAD.MOV.U32 R11, RZ, RZ, 0x1 ;  /* 0x00000001ff0b7424 */ /* 0x000fe400078e00ff */
[----:B------:R-:W-:Y:S01]  /*7d00*/  IMAD.IADD R5, R7, 0x1, R5 ;  /* 0x0000000107057824 */ /* 0x000fe200078e0205 */
[----:B------:R-:W2:Y:S01]  /*7d10*/  LDC R26, c[0x0][0x658] ;  /* 0x00019600ff1a7b82 */ /* 0x000ea20000000800 */
[----:B------:R-:W-:-:S02]  /*7d20*/  I2FP.F32.U32 R7, R22 ;  /* 0x0000001600077245 */ /* 0x000fc40000201000 */
[----:B---3--:R-:W-:-:S03]  /*7d30*/  ISETP.NE.U32.AND P0, PT, R28, RZ, PT ;  /* 0x000000ff1c00720c */ /* 0x008fc60003f05070 */
[----:B------:R-:W-:Y:S01]  /*7d40*/  FMUL R10, R7, UR6 ;  /* 0x00000006070a7c20 */ /* 0x000fe20008400000 */
[----:B------:R-:W-:Y:S01]  /*7d50*/  ISETP.NE.AND.EX P0, PT, R29, RZ, PT, P0 ;  /* 0x000000ff1d00720c */ /* 0x000fe20003f05300 */
[----:B------:R-:W3:Y:S01]  /*7d60*/  LDC R21, c[0x0][0x148] ;  /* 0x00005200ff157b82 */ /* 0x000ee20000000800 */
[-CC-:B0-----:R-:W-:Y:S01]  /*7d70*/  SHF.R.U64 R16, R6, R12.reuse, R5.reuse ;  /* 0x0000000c06107219 */ /* 0x181fe20000001205 */
[----:B------:R0:W4:Y:S01]  /*7d80*/  F2I.U32.TRUNC.NTZ R18, R10 ;  /* 0x0000000a00127305 */ /* 0x000122000020f000 */
[----:B------:R-:W-:Y:S01]  /*7d90*/  SHF.R.U32.HI R5, RZ, R12, R5 ;  /* 0x0000000cff057219 */ /* 0x000fe20000011605 */
[----:B------:R-:W-:-:S04]  /*7da0*/  IMAD.MOV.U32 R7, RZ, RZ, -0x1 ;  /* 0xffffffffff077424 */ /* 0x000fc800078e00ff */
[----:B------:R-:W0:Y:S01]  /*7db0*/  LDC R20, c[0x0][0x600] ;  /* 0x00018000ff147b82 */ /* 0x000e220000000800 */
[-CC-:B-1----:R-:W-:Y:S02]  /*7dc0*/  SHF.R.U64 R14, R16, R24.reuse, R5.reuse ;  /* 0x00000018100e7219 */ /* 0x182fe40000001205 */
[----:B------:R-:W-:-:S05]  /*7dd0*/  SHF.R.U32.HI R5, RZ, R24, R5 ;  /* 0x00000018ff057219 */ /* 0x000fca0000011605 */
[----:B------:R-:W1:Y:S01]  /*7de0*/  LDC R27, c[0x0][0x648] ;  /* 0x00019200ff1b7b82 */ /* 0x000e620000000800 */
[-C--:B--2---:R-:W-:Y:S02]  /*7df0*/  SHF.L.U32 R6, R7, R26.reuse, RZ ;  /* 0x0000001a07067219 */ /* 0x084fe400000006ff */
[-CC-:B------:R-:W-:Y:S02]  /*7e00*/  SHF.R.U64 R19, R14, R26.reuse, R5.reuse ;  /* 0x0000001a0e137219 */ /* 0x180fe40000001205 */
[----:B------:R-:W-:Y:S02]  /*7e10*/  SHF.R.U32.HI R7, RZ, R26, R5 ;  /* 0x0000001aff077219 */ /* 0x000fe40000011605 */
[----:B------:R-:W-:Y:S01]  /*7e20*/  LOP3.LUT R25, RZ, R6, RZ, 0x33, !PT ;  /* 0x00000006ff197212 */ /* 0x000fe200078e33ff */
[----:B------:R-:W2:Y:S01]  /*7e30*/  LDC R30, c[0x0][0x638] ;  /* 0x00018e00ff1e7b82 */ /* 0x000ea20000000800 */
[----:B------:R-:W-:Y:S01]  /*7e40*/  SHF.L.U32 R26, R11, R26, RZ ;  /* 0x0000001a0b1a7219 */ /* 0x000fe200000006ff */
[----:B------:R-:W-:-:S06]  /*7e50*/  IMAD.MOV.U32 R6, RZ, RZ, R19 ;  /* 0x000000ffff067224 */ /* 0x000fcc00078e0013 */
[----:B------:R-:W0:Y:S01]  /*7e60*/  LDC R31, c[0x0][0x610] ;  /* 0x00018400ff1f7b82 */ /* 0x000e220000000800 */
[----:B----4-:R-:W-:Y:S05]  /*7e70*/  @!P0 BRA `(.L_x_164) ;  /* 0x0000000000288947 */ /* 0x010fea0003800000 */
[----:B------:R-:W4:Y:S02]  /*7e80*/  LDC R6, c[0x0][0x64c] ;  /* 0x00019300ff067b82 */ /* 0x000f240000000800 */
[----:B----4-:R-:W-:-:S05]  /*7e90*/  IADD3 R5, P0, R19, R6, RZ ;  /* 0x0000000613057210 */ /* 0x010fca0007f1e0ff */
[----:B------:R-:W-:-:S04]  /*7ea0*/  IMAD.X R15, RZ, RZ, R7, P0 ;  /* 0x000000ffff0f7224 */ /* 0x000fc800000e0607 */
[----:B------:R-:W-:-:S04]  /*7eb0*/  IMAD.WIDE.U32 R6, R15, R28, RZ ;  /* 0x0000001c0f067225 */ /* 0x000fc800078e00ff */
[----:B0-----:R-:W-:-:S04]  /*7ec0*/  IMAD.WIDE.U32 R10, P0, R5, R29, R6 ;  /* 0x0000001d050a7225 */ /* 0x001fc80007800006 */
[----:B------:R-:W-:-:S04]  /*7ed0*/  IMAD.WIDE.U32 R6, R5, R28, RZ ;  /* 0x0000001c05067225 */ /* 0x000fc800078e00ff */
[----:B------:R-:W-:Y:S01]  /*7ee0*/  IMAD.X R13, RZ, RZ, RZ, P0 ;  /* 0x000000ffff0d7224 */ /* 0x000fe200000e06ff */
[----:B------:R-:W-:Y:S01]  /*7ef0*/  IADD3 RZ, P0, R7, R10, RZ ;  /* 0x0000000a07ff7210 */ /* 0x000fe20007f1e0ff */
[----:B------:R-:W-:-:S04]  /*7f00*/  IMAD.MOV.U32 R12, RZ, RZ, R11 ;  /* 0x000000ffff0c7224 */ /* 0x000fc800078e000b */
[----:B------:R-:W-:-:S08]  /*7f10*/  IMAD.WIDE.U32.X R6, R15, R29, R12, P0 ;  /* 0x0000001d0f067225 */ /* 0x000fd000000e040c */
.L_x_164:
[----:B-1----:R-:W-:Y:S01]  /*7f20*/  SHF.R.U64 R5, R6, R27, R7 ;  /* 0x0000001b06057219 */ /* 0x002fe20000001207 */
[----:B0-----:R-:W-:Y:S01]  /*7f30*/  VIADD R7, R20, 0xffffffff ;  /* 0xffffffff14077836 */ /* 0x001fe20000000000 */
[----:B------:R-:W-:Y:S01]  /*7f40*/  LOP3.LUT R32, R14, R25, RZ, 0xc0, !PT ;  /* 0x000000190e207212 */ /* 0x000fe200078ec0ff */
[----:B------:R-:W-:Y:S02]  /*7f50*/  IMAD.MOV R18, RZ, RZ, -R18 ;  /* 0x000000ffff127224 */ /* 0x000fe400078e0a12 */
[----:B------:R-:W-:Y:S01]  /*7f60*/  IMAD.MOV R6, RZ, RZ, -R5 ;  /* 0x000000ffff067224 */ /* 0x000fe200078e0a05 */
[----:B------:R-:W-:Y:S01]  /*7f70*/  LOP3.LUT R16, R16, R7, RZ, 0xc0, !PT ;  /* 0x0000000710107212 */ /* 0x000fe200078ec0ff */
[----:B------:R-:W-:Y:S02]  /*7f80*/  IMAD R32, R26, R5, R32 ;  /* 0x000000051a207224 */ /* 0x000fe400078e0220 */
[----:B---3--:R-:W-:Y:S02]  /*7f90*/  @P3 IMAD R23, R21, R18, R22 ;  /* 0x0000001215173224 */ /* 0x008fe400078e0216 */
[----:B--2---:R-:W-:-:S02]  /*7fa0*/  IMAD R5, R6, R30, R19 ;  /* 0x0000001e06057224 */ /* 0x004fc400078e0213 */
[----:B------:R-:W-:Y:S02]  /*7fb0*/  IMAD R32, R32, R31, R23 ;  /* 0x0000001f20207224 */ /* 0x000fe400078e0217 */
[----:B------:R-:W-:Y:S02]  /*7fc0*/  IMAD R5, R5, R20, R16 ;  /* 0x0000001405057224 */ /* 0x000fe400078e0210 */
[----:B------:R-:W-:-:S03]  /*7fd0*/  IMAD.MOV.U32 R6, RZ, RZ, 0x1 ;  /* 0x00000001ff067424 */ /* 0x000fc600078e00ff */
[----:B------:R-:W-:Y:S02]  /*7fe0*/  SEL R7, R5, R32, !P3 ;  /* 0x0000002005077207 */ /* 0x000fe40005800000 */
[----:B------:R-:W-:Y:S01]  /*7ff0*/  SEL R32, R32, R5, !P3 ;  /* 0x0000000520207207 */ /* 0x000fe20005800000 */
[----:B------:R-:W-:-:S07]  /*8000*/  IMAD.MOV.U32 R5, RZ, RZ, R17 ;  /* 0x000000ffff057224 */ /* 0x000fce00078e0011 */
.L_x_162:
[----:B------:R-:W-:Y:S01]  /*8010*/  LOP3.LUT P0, RZ, R6, 0xff, RZ, 0xc0, !PT ;  /* 0x000000ff06ff7812 */ /* 0x000fe2000780c0ff */
[----:B------:R-:W-:-:S12]  /*8020*/  IMAD.MOV.U32 R6, RZ, RZ, R32 ;  /* 0x000000ffff067224 */ /* 0x000fd800078e0020 */
[----:B------:R-:W-:Y:S05]  /*8030*/  @P0 BRA `(.L_x_165) ;  /* 0xffffff8c00c00947 */ /* 0x000fea000383ffff */
[----:B------:R-:W-:Y:S05]  /*8040*/  EXIT ;  /* 0x000000000000794d */ /* 0x000fea0003800000 */
.L_x_3:
[----:B0-----:R-:W-:Y:S01]  /*8050*/  ULDC.64 UR4, c[0x0][0x650] ;  /* 0x0001940000047ab9 */ /* 0x001fe20000000a00 */
        /* <DEDUP_REMOVED lines=25> */
.L_x_167:
[--C-:B------:R-:W-:Y:S01]  /*81f0*/  SHF.R.U64 R16, R14, R18, R15.reuse ;  /* 0x000000120e107219 */ /* 0x100fe2000000120f */
[----:B------:R-:W0:Y:S01]  /*8200*/  LDC R22, c[0x0][0x618] ;  /* 0x00018600ff167b82 */ /* 0x000e220000000800 */
[----:B------:R-:W-:Y:S01]  /*8210*/  I2FP.F32.U32 R7, R8 ;  /* 0x0000000800077245 */ /* 0x000fe20000201000 */
[----:B------:R-:W-:Y:S01]  /*8220*/  ULDC UR4, c[0x0][0x150] ;  /* 0x0000540000047ab9 */ /* 0x000fe20000000800 */
[----:B------:R-:W-:Y:S02]  /*8230*/  SHF.R.U32.HI R6, RZ, R18, R15 ;  /* 0x00000012ff067219 */ /* 0x000fe4000001160f */
[----:B------:R-:W-:Y:S01]  /*8240*/  IADD3 R9, P0, RZ, -R16, RZ ;  /* 0x80000010ff097210 */ /* 0x000fe20007f1e0ff */
[----:B------:R-:W-:Y:S01]  /*8250*/  FMUL R13, R7, UR4 ;  /* 0x00000004070d7c20 */ /* 0x000fe20008400000 */
[----:B------:R-:W-:Y:S01]  /*8260*/  ULDC UR4, c[0x0][0x154] ;  /* 0x0000550000047ab9 */ /* 0x000fe20000000800 */
[----:B------:R-:W1:Y:S02]  /*8270*/  LDC.64 R24, c[0x0][0x640] ;  /* 0x00019000ff187b82 */ /* 0x000e640000000a00 */
[----:B------:R-:W-:-:S02]  /*8280*/  IMAD.X R11, RZ, RZ, ~R6, P0 ;  /* 0x000000ffff0b7224 */ /* 0x000fc400000e0e06 */
[----:B------:R-:W2:Y:S01]  /*8290*/  F2I.U32.TRUNC.NTZ R13, R13 ;  /* 0x0000000d000d7305 */ /* 0x000ea2000020f000 */
[----:B------:R-:W-:-:S03]  /*82a0*/  IMAD.WIDE.U32 R6, R9, R20, R2 ;  /* 0x0000001409067225 */ /* 0x000fc600078e0002 */
[----:B------:R-:W3:Y:S01]  /*82b0*/  LDC R15, c[0x0][0x144] ;  /* 0x00005100ff0f7b82 */ /* 0x000ee20000000800 */
[----:B------:R-:W-:-:S04]  /*82c0*/  IMAD R12, R11, R20, RZ ;  /* 0x000000140b0c7224 */ /* 0x000fc800078e02ff */
[----:B------:R-:W-:Y:S02]  /*82d0*/  IMAD R9, R9, R21, R12 ;  /* 0x0000001509097224 */ /* 0x000fe400078e020c */
[----:B------:R-:W-:Y:S01]  /*82e0*/  IMAD.MOV.U32 R12, RZ, RZ, -0x1 ;  /* 0xffffffffff0c7424 */ /* 0x000fe200078e00ff */
[----:B------:R-:W4:Y:S01]  /*82f0*/  LDC R18, c[0x0][0x608] ;  /* 0x00018200ff127b82 */ /* 0x000f220000000800 */
[----:B------:R-:W-:Y:S01]  /*8300*/  IMAD.IADD R7, R7, 0x1, R9 ;  /* 0x0000000107077824 */ /* 0x000fe200078e0209 */
[----:B------:R-:W-:-:S04]  /*8310*/  I2FP.F32.U32 R9, R10 ;  /* 0x0000000a00097245 */ /* 0x000fc80000201000 */
[-C--:B0-----:R-:W-:Y:S01]  /*8320*/  SHF.R.U64 R14, R6, R22.reuse, R7 ;  /* 0x00000016060e7219 */ /* 0x081fe20000001207 */
[----:B--2---:R-:W-:Y:S01]  /*8330*/  IMAD.MOV R6, RZ, RZ, -R13 ;  /* 0x000000ffff067224 */ /* 0x004fe200078e0a0d */
[----:B------:R-:W0:Y:S01]  /*8340*/  LDC R11, c[0x0][0x658] ;  /* 0x00019600ff0b7b82 */ /* 0x000e220000000800 */
[----:B-1----:R-:W-:Y:S01]  /*8350*/  ISETP.NE.U32.AND P0, PT, R24, RZ, PT ;  /* 0x000000ff1800720c */ /* 0x002fe20003f05070 */
[----:B------:R-:W-:Y:S01]  /*8360*/  FMUL R9, R9, UR4 ;  /* 0x0000000409097c20 */ /* 0x000fe20008400000 */
[----:B------:R-:W-:Y:S02]  /*8370*/  SHF.R.U32.HI R7, RZ, R22, R7 ;  /* 0x00000016ff077219 */ /* 0x000fe40000011607 */
[----:B------:R-:W-:-:S03]  /*8380*/  ISETP.NE.AND.EX P0, PT, R25, RZ, PT, P0 ;  /* 0x000000ff1900720c */ /* 0x000fc60003f05300 */
[----:B------:R-:W1:Y:S01]  /*8390*/  LDC R21, c[0x0][0x148] ;  /* 0x00005200ff157b82 */ /* 0x000e620000000800 */
[----:B---3--:R-:W-:Y:S02]  /*83a0*/  IMAD R22, R15, R6, R8 ;  /* 0x000000060f167224 */ /* 0x008fe400078e0208 */
[----:B------:R-:W-:-:S05]  /*83b0*/  IMAD.MOV.U32 R8, RZ, RZ, 0x1 ;  /* 0x00000001ff087424 */ /* 0x000fca00078e00ff */
[----:B------:R-:W2:Y:S01]  /*83c0*/  LDC R20, c[0x0][0x600] ;  /* 0x00018000ff147b82 */ /* 0x000ea20000000800 */
[-CC-:B----4-:R-:W-:Y:S02]  /*83d0*/  SHF.R.U64 R17, R14, R18.reuse, R7.reuse ;  /* 0x000000120e117219 */ /* 0x190fe40000001207 */
[----:B------:R-:W-:Y:S02]  /*83e0*/  SHF.R.U32.HI R6, RZ, R18, R7 ;  /* 0x00000012ff067219 */ /* 0x000fe40000011607 */
[----:B------:R3:W4:Y:S03]  /*83f0*/  F2I.U32.TRUNC.NTZ R18, R9 ;  /* 0x0000000900127305 */ /* 0x000726000020f000 */
[----:B------:R-:W1:Y:S01]  /*8400*/  LDC R23, c[0x0][0x648] ;  /* 0x00019200ff177b82 */ /* 0x000e620000000800 */
[-C--:B0-----:R-:W-:Y:S02]  /*8410*/  SHF.R.U64 R19, R17, R11.reuse, R6 ;  /* 0x0000000b11137219 */ /* 0x081fe40000001206 */
[----:B------:R-:W-:-:S02]  /*8420*/  SHF.L.U32 R12, R12, R11, RZ ;  /* 0x0000000b0c0c7219 */ /* 0x000fc400000006ff */
[-C--:B------:R-:W-:Y:S01]  /*8430*/  SHF.R.U32.HI R7, RZ, R11.reuse, R6 ;  /* 0x0000000bff077219 */ /* 0x080fe20000011606 */
[----:B------:R-:W-:Y:S01]  /*8440*/  IMAD.MOV.U32 R6, RZ, RZ, R19 ;  /* 0x000000ffff067224 */ /* 0x000fe200078e0013 */
[----:B------:R-:W-:Y:S01]  /*8450*/  SHF.L.U32 R27, R8, R11, RZ ;  /* 0x0000000b081b7219 */ /* 0x000fe200000006ff */
[----:B------:R-:W0:Y:S01]  /*8460*/  LDC R26, c[0x0][0x638] ;  /* 0x00018e00ff1a7b82 */ /* 0x000e220000000800 */
[----:B------:R-:W-:-:S07]  /*8470*/  LOP3.LUT R28, RZ, R12, RZ, 0x33, !PT ;  /* 0x0000000cff1c7212 */ /* 0x000fce00078e33ff */
[----:B------:R-:W0:Y:S01]  /*8480*/  LDC R29, c[0x0][0x610] ;  /* 0x00018400ff1d7b82 */ /* 0x000e220000000800 */
[----:B---34-:R-:W-:Y:S05]  /*8490*/  @!P0 BRA `(.L_x_168) ;  /* 0x0000000000288947 */ /* 0x018fea0003800000 */
        /* <DEDUP_REMOVED lines=10> */
.L_x_168:
[----:B-1----:R-:W-:Y:S01]  /*8540*/  SHF.R.U64 R7, R6, R23, R7 ;  /* 0x0000001706077219 */ /* 0x002fe20000001207 */
[----:B--2---:R-:W-:Y:S01]  /*8550*/  VIADD R9, R20, 0xffffffff ;  /* 0xffffffff14097836 */ /* 0x004fe20000000000 */
[----:B------:R-:W-:Y:S01]  /*8560*/  LOP3.LUT R6, R17, R28, RZ, 0xc0, !PT ;  /* 0x0000001c11067212 */ /* 0x000fe200078ec0ff */
[----:B------:R-:W-:Y:S02]  /*8570*/  IMAD.MOV R18, RZ, RZ, -R18 ;  /* 0x000000ffff127224 */ /* 0x000fe400078e0a12 */
[----:B------:R-:W-:Y:S02]  /*8580*/  IMAD.MOV R8, RZ, RZ, -R7 ;  /* 0x000000ffff087224 */ /* 0x000fe400078e0a07 */
[----:B------:R-:W-:Y:S01]  /*8590*/  IMAD R11, R27, R7, R6 ;  /* 0x000000071b0b7224 */ /* 0x000fe200078e0206 */
[----:B------:R-:W-:Y:S01]  /*85a0*/  LOP3.LUT R7, R14, R9, RZ, 0xc0, !PT ;  /* 0x000000090e077212 */ /* 0x000fe200078ec0ff */
[----:B------:R-:W-:Y:S02]  /*85b0*/  @P3 IMAD R22, R21, R18, R10 ;  /* 0x0000001215163224 */ /* 0x000fe400078e020a */
[----:B0-----:R-:W-:-:S02]  /*85c0*/  IMAD R6, R8, R26, R19 ;  /* 0x0000001a08067224 */ /* 0x001fc400078e0213 */
[----:B------:R-:W-:Y:S02]  /*85d0*/  IMAD R11, R11, R29, R22 ;  /* 0x0000001d0b0b7224 */ /* 0x000fe400078e0216 */
[----:B------:R-:W-:Y:S02]  /*85e0*/  IMAD R6, R6, R20, R7 ;  /* 0x0000001406067224 */ /* 0x000fe400078e0207 */
[----:B------:R-:W-:-:S03]  /*85f0*/  IMAD.MOV.U32 R8, RZ, RZ, 0x1 ;  /* 0x00000001ff087424 */ /* 0x000fc600078e00ff */
[----:B------:R-:W-:Y:S02]  /*8600*/  SEL R14, R6, R11, !P3 ;  /* 0x0000000b060e7207 */ /* 0x000fe40005800000 */
[----:B------:R-:W-:Y:S01]  /*8610*/  SEL R11, R11, R6, !P3 ;  /* 0x000000060b0b7207 */ /* 0x000fe20005800000 */
[----:B------:R-:W-:Y:S01]  /*8620*/  IMAD.MOV.U32 R6, RZ, RZ, R16 ;  /* 0x000000ffff067224 */ /* 0x000fe200078e0010 */
[----:B------:R-:W-:-:S07]  /*8630*/  PRMT R7, R8, 0x7610, R7 ;  /* 0x0000761008077816 */ /* 0x000fce0000000007 */
.L_x_166:
[----:B------:R-:W-:-:S08]  /*8640*/  NOP ;  /* 0x0000000000007918 */ /* 0x000fd00000000000 */
[----:B------:R-:W0:-:S00]  /*8650*/  USETMAXREG.DEALLOC.CTAPOOL 0x28 ;  /* 0x00000028000079c8 */ /* 0x000e0000080e0500 */
[----:B0-----:R-:W-:-:S13]  /*8660*/  ISETP.NE.AND P0, PT, R5, RZ, PT ;  /* 0x000000ff0500720c */ /* 0x001fda0003f05270 */
[----:B------:R-:W-:Y:S05]  /*8670*/  @P0 EXIT ;  /* 0x000000000000094d */ /* 0x000fea0003800000 */
[----:B------:R-:W-:Y:S01]  /*8680*/  LOP3.LUT P0, RZ, R7, 0xff, RZ, 0xc0, !PT ;  /* 0x000000ff07ff7812 */ /* 0x000fe2000780c0ff */
[----:B------:R-:W-:Y:S02]  /*8690*/  IMAD.MOV.U32 R5, RZ, RZ, 0x1 ;  /* 0x00000001ff057424 */ /* 0x000fe400078e00ff */
[----:B------:R-:W-:-:S10]  /*86a0*/  IMAD.MOV.U32 R13, RZ, RZ, RZ ;  /* 0x000000ffff0d7224 */ /* 0x000fd400078e00ff */
[----:B------:R-:W-:Y:S05]  /*86b0*/  @!P0 BRA `(.L_x_169) ;  /* 0x0000000c00308947 */ /* 0x000fea0003800000 */
[----:B------:R-:W0:Y:S01]  /*86c0*/  LDC R5, c[0x0][0x28c] ;  /* 0x0000a300ff057b82 */ /* 0x000e220000000800 */
[----:B------:R-:W-:Y:S01]  /*86d0*/  ULDC UR5, c[0x0][0x600] ;  /* 0x0001800000057ab9 */ /* 0x000fe20000000800 */
[----:B------:R-:W-:Y:S01]  /*86e0*/  ULDC UR4, c[0x0][0xc] ;  /* 0x0000030000047ab9 */ /* 0x000fe20000000800 */
[----:B------:R-:W-:Y:S01]  /*86f0*/  UIADD3 UR16, UR5, -0x1, URZ ;  /* 0xffffffff05107890 */ /* 0x000fe2000fffe03f */
[C---:B------:R-:W-:Y:S01]  /*8700*/  LOP3.LUT P2, RZ, R0.reuse, 0x7f, RZ, 0xc0, !PT ;  /* 0x0000007f00ff7812 */ /* 0x040fe2000784c0ff */
[----:B------:R-:W-:Y:S01]  /*8710*/  ULDC UR6, c[0x0][0x658] ;  /* 0x0001960000067ab9 */ /* 0x000fe20000000800 */
[----:B------:R-:W-:Y:S01]  /*8720*/  ULDC UR5, c[0x0][0x10] ;  /* 0x0000040000057ab9 */ /* 0x000fe20000000800 */
[----:B------:R-:W-:Y:S01]  /*8730*/  UMOV UR7, 0xffffffff ;  /* 0xffffffff00077882 */ /* 0x000fe20000000000 */
[----:B------:R-:W-:Y:S01]  /*8740*/  UMOV UR8, 0x1 ;  /* 0x0000000100087882 */ /* 0x000fe20000000000 */
[----:B------:R-:W-:Y:S01]  /*8750*/  UIMAD.WIDE.U32 UR4, UR4, UR5, URZ ;  /* 0x00000005040472a5 */ /* 0x000fe2000f8e003f */
[----:B------:R-:W-:Y:S01]  /*8760*/  LOP3.LUT P0, RZ, R0, 0x1f, RZ, 0xc0, !PT ;  /* 0x0000001f00ff7812 */ /* 0x000fe2000780c0ff */
[----:B------:R-:W-:Y:S01]  /*8770*/  USHF.L.U32 UR7, UR7, UR6, URZ ;  /* 0x0000000607077299 */ /* 0x000fe2000800063f */
[----:B------:R-:W-:Y:S01]  /*8780*/  BSSY B0, `(.L_x_169) ;  /* 0x00000bf000007945 */ /* 0x000fe20003800000 */
[----:B------:R-:W-:Y:S01]  /*8790*/  USHF.L.U32 UR18, UR8, UR6, URZ ;  /* 0x0000000608127299 */ /* 0x000fe2000800063f */
[----:B------:R-:W-:Y:S01]  /*87a0*/  IMAD.MOV.U32 R15, RZ, RZ, 0x1 ;  /* 0x00000001ff0f7424 */ /* 0x000fe200078e00ff */
[----:B------:R-:W-:Y:S01]  /*87b0*/  LOP3.LUT R16, R4, 0x2, RZ, 0xfc, !PT ;  /* 0x0000000204107812 */ /* 0x000fe200078efcff */
[----:B------:R-:W-:Y:S01]  /*87c0*/  ULDC UR6, c[0x0][0x14] ;  /* 0x0000050000067ab9 */ /* 0x000fe20000000800 */
[----:B------:R-:W-:Y:S01]  /*87d0*/  PLOP3.LUT P0, PT, P0, P2, PT, 0x8a, 0x0 ;  /* 0x000000000000781c */ /* 0x000fe20000705172 */
[----:B------:R-:W-:Y:S01]  /*87e0*/  UIMAD.WIDE.U32 UR20, UR4, UR6, URZ ;  /* 0x00000006041472a5 */ /* 0x000fe2000f8e003f */
[----:B------:R-:W-:Y:S01]  /*87f0*/  IMAD.MOV.U32 R13, RZ, RZ, RZ ;  /* 0x000000ffff0d7224 */ /* 0x000fe200078e00ff */
[----:B------:R-:W-:-:S02]  /*8800*/  UIMAD UR13, UR5, UR6, URZ ;  /* 0x00000006050d72a4 */ /* 0x000fc4000f8e023f */
[----:B------:R-:W-:Y:S01]  /*8810*/  ULOP3.LUT UR17, URZ, UR7, URZ, 0x33, !UPT ;  /* 0x000000073f117292 */ /* 0x000fe2000f8e333f */
[----:B0-----:R-:W-:Y:S01]  /*8820*/  VIADD R5, R5, 0x7f ;  /* 0x0000007f05057836 */ /* 0x001fe20000000000 */
[----:B------:R-:W-:Y:S01]  /*8830*/  UIADD3 UR13, UR21, UR13, URZ ;  /* 0x0000000d150d7290 */ /* 0x000fe2000fffe03f */
[----:B------:R-:W-:-:S03]  /*8840*/  ULDC.64 UR22, c[0x0][0x198] ;  /* 0x0000660000167ab9 */ /* 0x000fc60000000a00 */
[----:B------:R-:W-:-:S04]  /*8850*/  SHF.R.S32.HI R8, RZ, 0x1f, R5 ;  /* 0x0000001fff087819 */ /* 0x000fc80000011405 */
[----:B------:R-:W-:Y:S01]  /*8860*/  LEA.HI R8, R8, R5, RZ, 0x7 ;  /* 0x0000000508087211 */ /* 0x000fe200078f38ff */
[----:B------:R-:W-:-:S03]  /*8870*/  IMAD.MOV.U32 R5, RZ, RZ, 0x1 ;  /* 0x00000001ff057424 */ /* 0x000fc600078e00ff */
[----:B------:R-:W-:-:S05]  /*8880*/  SHF.R.S32.HI R12, RZ, 0x7, R8 ;  /* 0x00000007ff0c7819 */ /* 0x000fca0000011408 */
[----:B------:R-:W-:-:S07]  /*8890*/  VIADD R0, R12, 0x1 ;  /* 0x000000010c007836 */ /* 0x000fce0000000000 */
.L_x_181:
[----:B------:R-:W-:-:S03]  /*88a0*/  UMOV UR4, 0xffffffff ;  /* 0xffffffff00047882 */ /* 0x000fc60000000000 */
[----:B------:R-:W-:Y:S05]  /*88b0*/  BRA.DIV UR4, `(.L_x_170) ;  /* 0x0000000e04c47947 */ /* 0x000fea000b800000 */
[----:B------:R-:W-:-:S13]  /*88c0*/  ELECT P1, URZ, PT ;  /* 0x00000000003f782f */ /* 0x000fda0003820000 */
.L_x_193:
[----:B------:R-:W0:Y:S01]  /*88d0*/  LDC R7, c[0x0][0x28c] ;  /* 0x0000a300ff077b82 */ /* 0x000e220000000800 */
[----:B------:R-:W-:Y:S01]  /*88e0*/  BSSY B1, `(.L_x_171) ;  /* 0x0000037000017945 */ /* 0x000fe20003800000 */
[----:B0-----:R-:W-:-:S13]  /*88f0*/  ISETP.LT.OR P1, PT, R7, 0x1, !P1 ;  /* 0x000000010700780c */ /* 0x001fda0004f21670 */
[----:B------:R-:W-:Y:S05]  /*8900*/  @P1 BRA `(.L_x_172) ;  /* 0x0000000000d01947 */ /* 0x000fea0003800000 */
[----:B------:R-:W-:Y:S02]  /*8910*/  IMAD.SHL.U32 R14, R14, 0x40, RZ ;  /* 0x000000400e0e7824 */ /* 0x000fe400078e00ff */
[----:B------:R-:W-:Y:S02]  /*8920*/  IMAD.SHL.U32 R17, R11, 0x100, RZ ;  /* 0x000001000b117824 */ /* 0x000fe400078e00ff */
[----:B------:R-:W-:Y:S02]  /*8930*/  IMAD.MOV.U32 R20, RZ, RZ, RZ ;  /* 0x000000ffff147224 */ /* 0x000fe400078e00ff */
[----:B------:R-:W-:Y:S02]  /*8940*/  IMAD.MOV.U32 R7, RZ, RZ, R0 ;  /* 0x000000ffff077224 */ /* 0x000fe400078e0000 */
[----:B------:R-:W-:Y:S02]  /*8950*/  IMAD.MOV.U32 R8, RZ, RZ, R5 ;  /* 0x000000ffff087224 */ /* 0x000fe400078e0005 */
[----:B------:R-:W-:-:S07]  /*8960*/  IMAD.MOV.U32 R9, RZ, RZ, R13 ;  /* 0x000000ffff097224 */ /* 0x000fce00078e000d */
.L_x_176:
[----:B------:R-:W0:Y:S01]  /*8970*/  S2R R11, SR_CgaCtaId ;  /* 0x00000000000b7919 */ /* 0x000e220000008800 */
[----:B------:R-:W-:-:S04]  /*8980*/  MOV R10, 0x400 ;  /* 0x00000400000a7802 */ /* 0x000fc80000000f00 */
[----:B0-----:R-:W-:Y:S02]  /*8990*/  LEA R18, R11, R10, 0x18 ;  /* 0x0000000a0b127211 */ /* 0x001fe400078ec0ff */
[----:B------:R-:W-:Y:S01]  /*89a0*/  SHF.L.U32 R10, R8, 0x1f, RZ ;  /* 0x0000001f080a7819 */ /* 0x000fe200000006ff */
[----:B------:R-:W0:Y:S02]  /*89b0*/  @!P2 LDC R11, c[0x0][0x500] ;  /* 0x00014000ff0bab82 */ /* 0x000e240000000800 */
[----:B------:R-:W-:-:S04]  /*89c0*/  IMAD R19, R9, 0x8, R18 ;  /* 0x0000000809137824 */ /* 0x000fc800078e0212 */
[----:B------:R-:W1:Y:S02]  /*89d0*/  SYNCS.PHASECHK.TRANS64.TRYWAIT P1, [R19+URZ+0x28], R10 ;  /* 0x0000280a130075a7 */ /* 0x000e64000802017f */
[----:B-1----:R-:W-:Y:S05]  /*89e0*/  @!P1 BRA `(.L_x_173) ;  /* 0x0000000c00989947 */ /* 0x002fea0003800000 */
.L_x_194:
[----:B-1----:R-:W-:Y:S01]  /*89f0*/  PRMT R10, R16, 0x9910, RZ ;  /* 0x00009910100a7816 */ /* 0x002fe200000000ff */
[----:B0-----:R0:W-:Y:S03]  /*8a00*/  @!P2 SYNCS.ARRIVE.TRANS64 RZ, [R19+URZ], R11 ;  /* 0x0000000b13ffa9a7 */ /* 0x0011e6000800003f */
[----:B------:R-:W-:-:S13]  /*8a10*/  ISETP.NE.AND P1, PT, R10, 0x2, PT ;  /* 0x000000020a00780c */ /* 0x000fda0003f25270 */
[----:B0-----:R-:W-:Y:S05]  /*8a20*/  @P1 BRA `(.L_x_174) ;  /* 0x0000000000041947 */ /* 0x001fea0003800000 */
[----:B------:R-:W-:Y:S01]  /*8a30*/  BPT.TRAP 0x1 ;  /* 0x000000040000795c */ /* 0x000fe20000300000 */
.L_x_174:
[----:B------:R-:W-:Y:S05]  /*8a40*/  @P0 BRA `(.L_x_175) ;  /* 0x0000000000040947 */ /* 0x000fea0003800000 */
[----:B------:R-:W-:Y:S01]  /*8a50*/  BPT.TRAP 0x1 ;  /* 0x000000040000795c */ /* 0x000fe20000300000 */
.L_x_175:
[--C-:B------:R-:W-:Y:S01]  /*8a60*/  IMAD R10, R9, 0x8000, R18.reuse ;  /* 0x00008000090a7824 */ /* 0x100fe200078e0212 */
[----:B------:R-:W-:Y:S01]  /*8a70*/  R2UR UR9, R19 ;  /* 0x00000000130972ca */ /* 0x000fe200000e0000 */
[----:B------:R-:W-:Y:S01]  /*8a80*/  IMAD R18, R9, 0x2000, R18 ;  /* 0x0000200009127824 */ /* 0x000fe200078e0212 */
[----:B------:R-:W-:Y:S01]  /*8a90*/  UIADD3 UR4, UP0, UR22, 0xf0, URZ ;  /* 0x000000f016047890 */ /* 0x000fe2000ff1e03f */
[----:B------:R-:W-:Y:S01]  /*8aa0*/  VIADD R7, R7, 0xffffffff ;  /* 0xffffffff07077836 */ /* 0x000fe20000000000 */
[----:B------:R-:W-:Y:S01]  /*8ab0*/  R2UR UR5, R10 ;  /* 0x000000000a0572ca */ /* 0x000fe200000e0000 */
[----:B------:R-:W-:Y:S01]  /*8ac0*/  UIADD3 UR24, UP1, UR22, 0x1f0, URZ ;  /* 0x000001f016187890 */ /* 0x000fe2000ff3e03f */
[----:B------:R-:W-:Y:S01]  /*8ad0*/  R2UR UR8, R18 ;  /* 0x00000000120872ca */ /* 0x000fe200000e0000 */
[----:B------:R-:W-:Y:S01]  /*8ae0*/  VIADD R9, R9, 0x1 ;  /* 0x0000000109097836 */ /* 0x000fe20000000000 */
[----:B------:R-:W-:Y:S01]  /*8af0*/  R2UR UR11, R17 ;  /* 0x00000000110b72ca */ /* 0x000fe200000e0000 */
[----:B------:R-:W-:Y:S01]  /*8b00*/  UIADD3.X UR25, URZ, UR23, URZ, UP1, !UPT ;  /* 0x000000173f197290 */ /* 0x000fe20008ffe43f */
[----:B------:R-:W-:Y:S01]  /*8b10*/  R2UR UR10, R20 ;  /* 0x00000000140a72ca */ /* 0x000fe200000e0000 */
[----:B------:R-:W-:Y:S01]  /*8b20*/  UMOV UR6, 0x0 ;  /* 0x0000000000067882 */ /* 0x000fe20000000000 */
[----:B------:R-:W-:Y:S01]  /*8b30*/  R2UR UR12, R6 ;  /* 0x00000000060c72ca */ /* 0x000fe200000e0000 */
[----:B------:R-:W-:Y:S01]  /*8b40*/  UMOV UR7, 0x10000000 ;  /* 0x1000000000077882 */ /* 0x000fe20000000000 */
[----:B------:R-:W-:Y:S01]  /*8b50*/  R2UR UR19, R14 ;  /* 0x000000000e1372ca */ /* 0x000fe200000e0000 */
[----:B------:R-:W-:Y:S01]  /*8b60*/  VIADD R20, R20, 0x80 ;  /* 0x0000008014147836 */ /* 0x000fe20000000000 */
[----:B------:R-:W-:Y:S01]  /*8b70*/  ISETP.GT.AND P4, PT, R7, 0x1, PT ;  /* 0x000000010700780c */ /* 0x000fe20003f84270 */
[----:B------:R-:W-:Y:S01]  /*8b80*/  UIADD3 UR14, UR5, 0x100, URZ ;  /* 0x00000100050e7890 */ /* 0x000fe2000fffe03f */
[----:B------:R-:W-:Y:S01]  /*8b90*/  ISETP.NE.AND P1, PT, R9, 0x5, PT ;  /* 0x000000050900780c */ /* 0x000fe20003f25270 */
[----:B------:R-:W-:-:S02]  /*8ba0*/  UIADD3.X UR5, URZ, UR23, URZ, UP0, !UPT ;  /* 0x000000173f057290 */ /* 0x000fc400087fe43f */
[----:B------:R-:W-:Y:S01]  /*8bb0*/  UIADD3 UR15, UR8, 0x28100, URZ ;  /* 0x00028100080f7890 */ /* 0x000fe2000fffe03f */
[----:B------:R-:W-:Y:S02]  /*8bc0*/  SEL R11, RZ, 0x1, P1 ;  /* 0x00000001ff0b7807 */ /* 0x000fe40000800000 */
[----:B------:R-:W-:Y:S01]  /*8bd0*/  UMOV UR8, UR14 ;  /* 0x0000000e00087c82 */ /* 0x000fe20008000000 */
[----:B------:R-:W-:Y:S02]  /*8be0*/  SEL R9, R9, RZ, P1 ;  /* 0x000000ff09097207 */ /* 0x000fe40000800000 */
[----:B------:R-:W-:Y:S01]  /*8bf0*/  LOP3.LUT R8, R8, R11, RZ, 0x3c, !PT ;  /* 0x0000000b08087212 */ /* 0x000fe200078e3cff */
[----:B------:R0:W-:Y:S02]  /*8c00*/  UTMALDG.3D [UR8], [UR4], desc[UR6] ;  /* 0x00000608040075b4 */ /* 0x0001e40008011000 */
[----:B0-----:R-:W-:Y:S01]  /*8c10*/  UMOV UR8, UR15 ;  /* 0x0000000f00087c82 */ /* 0x001fe20008000000 */
[----:B------:R-:W-:-:S02]  /*8c20*/  UMOV UR11, UR19 ;  /* 0x00000013000b7c82 */ /* 0x000fc40008000000 */
[----:B------:R0:W-:Y:S02]  /*8c30*/  UTMALDG.3D [UR8], [UR24], desc[UR6] ;  /* 0x00000608180075b4 */ /* 0x0001e40008011000 */
[----:B0-----:R-:W-:Y:S05]  /*8c40*/  @P4 BRA `(.L_x_176) ;  /* 0xfffffffc00484947 */ /* 0x001fea000383ffff */
.L_x_172:
[----:B------:R-:W-:Y:S05]  /*8c50*/  BSYNC B1 ;  /* 0x0000000000017941 */ /* 0x000fea0003800000 */
.L_x_171:
[----:B------:R-:W-:Y:S01]  /*8c60*/  LOP3.LUT P4, RZ, R15, 0xff, RZ, 0xc0, !PT ;  /* 0x000000ff0fff7812 */ /* 0x000fe2000788c0ff */
[----:B------:R-:W-:Y:S01]  /*8c70*/  IMAD.IADD R13, R12, 0x1, R13 ;  /* 0x000000010c0d7824 */ /* 0x000fe200078e020d */
[----:B------:R-:W-:Y:S01]  /*8c80*/  IADD3 R2, P5, R2, UR20, RZ ;  /* 0x0000001402027c10 */ /* 0x000fe2000ffbe0ff */
[----:B------:R-:W-:Y:S01]  /*8c90*/  ULDC.64 UR4, c[0x0][0x650] ;  /* 0x0001940000047ab9 */ /* 0x000fe20000000a00 */
[----:B------:R-:W-:Y:S01]  /*8ca0*/  BSSY B1, `(.L_x_177) ;  /* 0x000006a000017945 */ /* 0x000fe20003800000 */
[----:B------:R-:W-:Y:S01]  /*8cb0*/  IMAD.MOV.U32 R11, RZ, RZ, -0x1 ;  /* 0xffffffffff0b7424 */ /* 0x000fe200078e00ff */
[----:B------:R-:W-:Y:S01]  /*8cc0*/  ISETP.GT.U32.AND P1, PT, R13, 0x4, PT ;  /* 0x000000040d00780c */ /* 0x000fe20003f24070 */
[----:B------:R-:W-:Y:S01]  /*8cd0*/  IMAD.MOV.U32 R14, RZ, RZ, -0x1 ;  /* 0xffffffffff0e7424 */ /* 0x000fe200078e00ff */
[----:B------:R-:W-:Y:S02]  /*8ce0*/  IADD3.X R3, R3, UR13, RZ, P5, !PT ;  /* 0x0000000d03037c10 */ /* 0x000fe4000affe4ff */
[----:B------:R-:W-:-:S02]  /*8cf0*/  ISETP.LT.U32.AND P1, PT, R12, 0x5, P1 ;  /* 0x000000050c00780c */ /* 0x000fc40000f21070 */
[----:B------:R-:W-:Y:S01]  /*8d00*/  PRMT R15, RZ, 0x7610, R15 ;  /* 0x00007610ff0f7816 */ /* 0x000fe2000000000f */
[----:B------:R-:W0:Y:S01]  /*8d10*/  @P4 S2R R7, SR_CgaCtaId ;  /* 0x0000000000074919 */ /* 0x000e220000008800 */
[----:B------:R-:W-:-:S04]  /*8d20*/  @P4 MOV R6, 0x400 ;  /* 0x0000040000064802 */ /* 0x000fc80000000f00 */
[----:B0-----:R-:W-:Y:S01]  /*8d30*/  @P4 LEA R8, R7, R6, 0x18 ;  /* 0x0000000607084211 */ /* 0x001fe200078ec0ff */
[----:B------:R-:W-:Y:S01]  /*8d40*/  IMAD.WIDE.U32 R6, R13, -0x33333333, RZ ;  /* 0xcccccccd0d067825 */ /* 0x000fe200078e00ff */
[----:B------:R-:W-:Y:S02]  /*8d50*/  SEL R6, RZ, 0x1, !P1 ;  /* 0x00000001ff067807 */ /* 0x000fe40004800000 */
[----:B------:R-:W-:Y:S01]  /*8d60*/  ISETP.GE.U32.AND P1, PT, R2, UR4, PT ;  /* 0x0000000402007c0c */ /* 0x000fe2000bf26070 */
[----:B------:R0:W-:Y:S01]  /*8d70*/  @P4 SYNCS.ARRIVE.TRANS64.A1T0 RZ, [R8+URZ+0x68], RZ ;  /* 0x000068ff08ff49a7 */ /* 0x0001e2000810003f */
[----:B------:R-:W-:Y:S02]  /*8d80*/  ISETP.GE.U32.AND P4, PT, R12, 0x5, PT ;  /* 0x000000050c00780c */ /* 0x000fe40003f86070 */
[----:B------:R-:W-:Y:S02]  /*8d90*/  ISETP.GE.U32.AND.EX P1, PT, R3, UR5, PT, P1 ;  /* 0x0000000503007c0c */ /* 0x000fe4000bf26110 */
[----:B------:R-:W-:Y:S01]  /*8da0*/  LOP3.LUT R5, R5, R6, RZ, 0x3c, !PT ;  /* 0x0000000605057212 */ /* 0x000fe200078e3cff */
[----:B------:R-:W-:Y:S01]  /*8db0*/  IMAD.MOV.U32 R6, RZ, RZ, -0x1 ;  /* 0xffffffffff067424 */ /* 0x000fe200078e00ff */
[----:B0-----:R-:W-:-:S02]  /*8dc0*/  SHF.R.U32.HI R8, RZ, 0x2, R7 ;  /* 0x00000002ff087819 */ /* 0x001fc40000011607 */
[----:B------:R-:W-:-:S03]  /*8dd0*/  PRMT R7, RZ, 0x7610, R7 ;  /* 0x00007610ff077816 */ /* 0x000fc60000000007 */
[----:B------:R-:W-:Y:S02]  /*8de0*/  IMAD R13, R8, -0x5, R13 ;  /* 0xfffffffb080d7824 */ /* 0x000fe400078e020d */
[----:B------:R-:W-:Y:S02]  /*8df0*/  @P4 LOP3.LUT R5, R5, 0x1, R8, 0x78, !PT ;  /* 0x0000000105054812 */ /* 0x000fe400078e7808 */
[----:B------:R-:W-:Y:S05]  /*8e00*/  @P1 BRA `(.L_x_178) ;  /* 0x00000004004c1947 */ /* 0x000fea0003800000 */
[----:B------:R-:W-:Y:S01]  /*8e10*/  ULDC.64 UR4, c[0x0][0x628] ;  /* 0x00018a0000047ab9 */ /* 0x000fe20000000a00 */
[----:B------:R-:W0:Y:S01]  /*8e20*/  S2R R17, SR_CTAID.X ;  /* 0x0000000000117919 */ /* 0x000e220000002500 */
[----:B------:R-:W-:Y:S01]  /*8e30*/  ISETP.NE.U32.AND P1, PT, RZ, UR4, PT ;  /* 0x00000004ff007c0c */ /* 0x000fe2000bf25070 */
[----:B------:R-:W-:Y:S01]  /*8e40*/  ULDC UR7, c[0x0][0x630] ;  /* 0x00018c0000077ab9 */ /* 0x000fe20000000800 */
[----:B------:R-:W-:Y:S01]  /*8e50*/  IMAD.MOV.U32 R6, RZ, RZ, R2 ;  /* 0x000000ffff067224 */ /* 0x000fe200078e0002 */
[----:B------:R-:W1:Y:S01]  /*8e60*/  S2R R14, SR_CTAID.Y ;  /* 0x00000000000e7919 */ /* 0x000e620000002600 */
[----:B------:R-:W-:Y:S01]  /*8e70*/  ISETP.NE.AND.EX P1, PT, RZ, UR5, PT, P1 ;  /* 0x00000005ff007c0c */ /* 0x000fe2000bf25310 */
[----:B------:R-:W-:-:S12]  /*8e80*/  IMAD.MOV.U32 R7, RZ, RZ, R3 ;  /* 0x000000ffff077224 */ /* 0x000fd800078e0003 */
[----:B------:R-:W-:Y:S05]  /*8e90*/  @!P1 BRA `(.L_x_179) ;  /* 0x0000000000289947 */ /* 0x000fea0003800000 */
[----:B------:R-:W-:Y:S02]  /*8ea0*/  ULDC UR6, c[0x0][0x634] ;  /* 0x00018d0000067ab9 */ /* 0x000fe40000000800 */
[----:B------:R-:W-:-:S05]  /*8eb0*/  IADD3 R11, P1, R2, UR6, RZ ;  /* 0x00000006020b7c10 */ /* 0x000fca000ff3e0ff */
[----:B------:R-:W-:-:S04]  /*8ec0*/  IMAD.X R19, RZ, RZ, R3, P1 ;  /* 0x000000ffff137224 */ /* 0x000fc800008e0603 */
[----:B------:R-:W-:-:S04]  /*8ed0*/  IMAD.WIDE.U32 R8, R19, UR4, RZ ;  /* 0x0000000413087c25 */ /* 0x000fc8000f8e00ff */
[----:B------:R-:W-:-:S04]  /*8ee0*/  IMAD.WIDE.U32 R8, P1, R11, UR5, R8 ;  /* 0x000000050b087c25 */ /* 0x000fc8000f820008 */
[----:B------:R-:W-:-:S04]  /*8ef0*/  IMAD.WIDE.U32 R10, R11, UR4, RZ ;  /* 0x000000040b0a7c25 */ /* 0x000fc8000f8e00ff */
[----:B------:R-:W-:Y:S01]  /*8f00*/  IMAD.X R7, RZ, RZ, RZ, P1 ;  /* 0x000000ffff077224 */ /* 0x000fe200008e06ff */
[----:B------:R-:W-:Y:S01]  /*8f10*/  IADD3 RZ, P1, R11, R8, RZ ;  /* 0x000000080bff7210 */ /* 0x000fe20007f3e0ff */
[----:B------:R-:W-:-:S04]  /*8f20*/  IMAD.MOV.U32 R6, RZ, RZ, R9 ;  /* 0x000000ffff067224 */ /* 0x000fc800078e0009 */
[----:B------:R-:W-:-:S08]  /*8f30*/  IMAD.WIDE.U32.X R6, R19, UR5, R6, P1 ;  /* 0x0000000513067c25 */ /* 0x000fd000088e0406 */
.L_x_179:
[--C-:B------:R-:W-:Y:S01]  /*8f40*/  SHF.R.U64 R10, R6, UR7, R7.reuse ;  /* 0x00000007060a7c19 */ /* 0x100fe20008001207 */
[----:B------:R-:W-:Y:S01]  /*8f50*/  ULDC.64 UR4, c[0x0][0x620] ;  /* 0x0001880000047ab9 */ /* 0x000fe20000000a00 */
[----:B------:R-:W-:Y:S01]  /*8f60*/  SHF.R.U32.HI R6, RZ, UR7, R7 ;  /* 0x00000007ff067c19 */ /* 0x000fe20008011607 */
[----:B------:R-:W2:Y:S01]  /*8f70*/  LDC R22, c[0x0][0x144] ;  /* 0x00005100ff167b82 */ /* 0x000ea20000000800 */
[----:B------:R-:W-:Y:S01]  /*8f80*/  IADD3 R9, P1, RZ, -R10, RZ ;  /* 0x8000000aff097210 */ /* 0x000fe20007f3e0ff */
[----:B------:R-:W-:Y:S01]  /*8f90*/  ULDC.64 UR8, c[0x0][0x640] ;  /* 0x0001900000087ab9 */ /* 0x000fe20000000a00 */
[----:B0-----:R-:W-:Y:S01]  /*8fa0*/  I2FP.F32.U32 R11, R17 ;  /* 0x00000011000b7245 */ /* 0x001fe20000201000 */
[----:B------:R-:W-:Y:S02]  /*8fb0*/  ULDC UR6, c[0x0][0x608] ;  /* 0x0001820000067ab9 */ /* 0x000fe40000000800 */
[----:B------:R-:W-:Y:S01]  /*8fc0*/  IMAD.X R6, RZ, RZ, ~R6, P1 ;  /* 0x000000ffff067224 */ /* 0x000fe200008e0e06 */
[----:B------:R-:W-:Y:S01]  /*8fd0*/  ISETP.NE.U32.AND P1, PT, RZ, UR8, PT ;  /* 0x00000008ff007c0c */ /* 0x000fe2000bf25070 */
[----:B------:R-:W0:Y:S02]  /*8fe0*/  LDC R19, c[0x0][0x148] ;  /* 0x00005200ff137b82 */ /* 0x000e240000000800 */
[----:B------:R-:W-:Y:S01]  /*8ff0*/  IMAD R8, R6, UR4, RZ ;  /* 0x0000000406087c24 */ /* 0x000fe2000f8e02ff */
[----:B------:R-:W-:Y:S01]  /*9000*/  ISETP.NE.AND.EX P1, PT, RZ, UR9, PT, P1 ;  /* 0x00000009ff007c0c */ /* 0x000fe2000bf25310 */
[----:B------:R-:W-:Y:S01]  /*9010*/  IMAD.WIDE.U32 R6, R9, UR4, R2 ;  /* 0x0000000409067c25 */ /* 0x000fe2000f8e0002 */
[----:B------:R-:W-:-:S03]  /*9020*/  ULDC UR4, c[0x0][0x150] ;  /* 0x0000540000047ab9 */ /* 0x000fc60000000800 */
[----:B------:R-:W-:Y:S02]  /*9030*/  IMAD R9, R9, UR5, R8 ;  /* 0x0000000509097c24 */ /* 0x000fe4000f8e0208 */
[----:B------:R-:W-:Y:S01]  /*9040*/  FMUL R8, R11, UR4 ;  /* 0x000000040b087c20 */ /* 0x000fe20008400000 */
[----:B------:R-:W-:Y:S01]  /*9050*/  ULDC UR4, c[0x0][0x618] ;  /* 0x0001860000047ab9 */ /* 0x000fe20000000800 */
[----:B------:R-:W-:Y:S01]  /*9060*/  ULDC UR5, c[0x0][0x154] ;  /* 0x0000550000057ab9 */ /* 0x000fe20000000800 */
[----:B------:R-:W-:-:S03]  /*9070*/  IMAD.IADD R7, R7, 0x1, R9 ;  /* 0x0000000107077824 */ /* 0x000fc600078e0209 */
[----:B------:R-:W3:Y:S02]  /*9080*/  F2I.U32.TRUNC.NTZ R8, R8 ;  /* 0x0000000800087305 */ /* 0x000ee4000020f000 */
[----:B------:R-:W-:Y:S02]  /*9090*/  SHF.R.U64 R11, R6, UR4, R7 ;  /* 0x00000004060b7c19 */ /* 0x000fe40008001207 */
[----:B-1----:R-:W-:-:S05]  /*90a0*/  I2FP.F32.U32 R6, R14 ;  /* 0x0000000e00067245 */ /* 0x002fca0000201000 */
[----:B------:R-:W-:Y:S01]  /*90b0*/  FMUL R21, R6, UR5 ;  /* 0x0000000506157c20 */ /* 0x000fe20008400000 */
[----:B------:R-:W-:Y:S01]  /*90c0*/  SHF.R.U32.HI R6, RZ, UR4, R7 ;  /* 0x00000004ff067c19 */ /* 0x000fe20008011607 */
[----:B------:R-:W-:-:S03]  /*90d0*/  ULDC UR4, c[0x0][0x658] ;  /* 0x0001960000047ab9 */ /* 0x000fc60000000800 */
[--C-:B------:R-:W-:Y:S01]  /*90e0*/  SHF.R.U64 R20, R11, UR6, R6.reuse ;  /* 0x000000060b147c19 */ /* 0x100fe20008001206 */
[----:B------:R-:W1:Y:S01]  /*90f0*/  F2I.U32.TRUNC.NTZ R21, R21 ;  /* 0x0000001500157305 */ /* 0x000e62000020f000 */
[----:B------:R-:W-:Y:S01]  /*9100*/  SHF.R.U32.HI R7, RZ, UR6, R6 ;  /* 0x00000006ff077c19 */ /* 0x000fe20008011606 */
[----:B---3--:R-:W-:-:S03]  /*9110*/  IMAD.MOV R8, RZ, RZ, -R8 ;  /* 0x000000ffff087224 */ /* 0x008fc600078e0a08 */
[----:B------:R-:W-:Y:S01]  /*9120*/  SHF.R.U64 R18, R20, UR4, R7 ;  /* 0x0000000414127c19 */ /* 0x000fe20008001207 */
[----:B--2---:R-:W-:Y:S01]  /*9130*/  IMAD R17, R22, R8, R17 ;  /* 0x0000000816117224 */ /* 0x004fe200078e0211 */
[----:B------:R-:W-:-:S03]  /*9140*/  SHF.R.U32.HI R23, RZ, UR4, R7 ;  /* 0x00000004ff177c19 */ /* 0x000fc60008011607 */
[----:B------:R-:W-:Y:S02]  /*9150*/  IMAD.MOV.U32 R6, RZ, RZ, R18 ;  /* 0x000000ffff067224 */ /* 0x000fe400078e0012 */
[----:B------:R-:W-:Y:S01]  /*9160*/  IMAD.MOV.U32 R7, RZ, RZ, R23 ;  /* 0x000000ffff077224 */ /* 0x000fe200078e0017 */
[----:B-1----:R-:W-:Y:S06]  /*9170*/  @!P1 BRA `(.L_x_180) ;  /* 0x0000000000289947 */ /* 0x002fec0003800000 */
[----:B------:R-:W-:Y:S02]  /*9180*/  ULDC UR4, c[0x0][0x64c] ;  /* 0x0001930000047ab9 */ /* 0x000fe40000000800 */
[----:B------:R-:W-:-:S05]  /*9190*/  IADD3 R7, P1, R18, UR4, RZ ;  /* 0x0000000412077c10 */ /* 0x000fca000ff3e0ff */
[----:B------:R-:W-:-:S04]  /*91a0*/  IMAD.X R23, RZ, RZ, R23, P1 ;  /* 0x000000ffff177224 */ /* 0x000fc800008e0617 */
[----:B------:R-:W-:-:S04]  /*91b0*/  IMAD.WIDE.U32 R8, R23, UR8, RZ ;  /* 0x0000000817087c25 */ /* 0x000fc8000f8e00ff */
[----:B------:R-:W-:-:S04]  /*91c0*/  IMAD.WIDE.U32 R8, P1, R7, UR9, R8 ;  /* 0x0000000907087c25 */ /* 0x000fc8000f820008 */
[----:B------:R-:W-:-:S04]  /*91d0*/  IMAD.WIDE.U32 R6, R7, UR8, RZ ;  /* 0x0000000807067c25 */ /* 0x000fc8000f8e00ff */
[----:B------:R-:W-:Y:S01]  /*91e0*/  IMAD.MOV.U32 R6, RZ, RZ, R9 ;  /* 0x000000ffff067224 */ /* 0x000fe200078e0009 */
[----:B------:R-:W-:Y:S01]  /*91f0*/  IADD3 RZ, P4, R7, R8, RZ ;  /* 0x0000000807ff7210 */ /* 0x000fe20007f9e0ff */
[----:B------:R-:W-:-:S04]  /*9200*/  IMAD.X R7, RZ, RZ, RZ, P1 ;  /* 0x000000ffff077224 */ /* 0x000fc800008e06ff */
[----:B------:R-:W-:-:S08]  /*9210*/  IMAD.WIDE.U32.X R6, R23, UR9, R6, P4 ;  /* 0x0000000917067c25 */ /* 0x000fd0000a0e0406 */
.L_x_180:
[----:B------:R-:W-:Y:S01]  /*9220*/  ULDC UR4, c[0x0][0x648] ;  /* 0x0001920000047ab9 */ /* 0x000fe20000000800 */
[----:B------:R-:W-:Y:S01]  /*9230*/  LOP3.LUT R20, R20, UR17, RZ, 0xc0, !PT ;  /* 0x0000001114147c12 */ /* 0x000fe2000f8ec0ff */
[----:B------:R-:W-:Y:S01]  /*9240*/  IMAD.MOV R21, RZ, RZ, -R21 ;  /* 0x000000ffff157224 */ /* 0x000fe200078e0a15 */
[----:B------:R-:W-:Y:S01]  /*9250*/  SHF.R.U64 R7, R6, UR4, R7 ;  /* 0x0000000406077c19 */ /* 0x000fe20008001207 */
[----:B------:R-:W-:Y:S01]  /*9260*/  ULDC UR4, c[0x0][0x638] ;  /* 0x00018e0000047ab9 */ /* 0x000fe20000000800 */
[----:B------:R-:W-:Y:S01]  /*9270*/  LOP3.LUT R11, R11, UR16, RZ, 0xc0, !PT ;  /* 0x000000100b0b7c12 */ /* 0x000fe2000f8ec0ff */
[----:B0-----:R-:W-:Y:S01]  /*9280*/  @P3 IMAD R17, R19, R21, R14 ;  /* 0x0000001513113224 */ /* 0x001fe200078e020e */
[----:B------:R-:W-:Y:S01]  /*9290*/  ULDC UR5, c[0x0][0x610] ;  /* 0x0001840000057ab9 */ /* 0x000fe20000000800 */
[----:B------:R-:W-:Y:S02]  /*92a0*/  IMAD.MOV R9, RZ, RZ, -R7 ;  /* 0x000000ffff097224 */ /* 0x000fe400078e0a07 */
[----:B------:R-:W-:-:S02]  /*92b0*/  IMAD R20, R7, UR18, R20 ;  /* 0x0000001207147c24 */ /* 0x000fc4000f8e0214 */
[----:B------:R-:W-:Y:S01]  /*92c0*/  IMAD R18, R9, UR4, R18 ;  /* 0x0000000409127c24 */ /* 0x000fe2000f8e0212 */
[----:B------:R-:W-:Y:S01]  /*92d0*/  ULDC UR4, c[0x0][0x600] ;  /* 0x0001800000047ab9 */ /* 0x000fe20000000800 */
[----:B------:R-:W-:Y:S02]  /*92e0*/  IMAD R17, R20, UR5, R17 ;  /* 0x0000000514117c24 */ /* 0x000fe4000f8e0211 */
[----:B------:R-:W-:Y:S02]  /*92f0*/  IMAD R18, R18, UR4, R11 ;  /* 0x0000000412127c24 */ /* 0x000fe4000f8e020b */
[----:B------:R-:W-:Y:S02]  /*9300*/  IMAD.MOV.U32 R7, RZ, RZ, 0x1 ;  /* 0x00000001ff077424 */ /* 0x000fe400078e00ff */
[----:B------:R-:W-:Y:S01]  /*9310*/  IMAD.MOV.U32 R6, RZ, RZ, R10 ;  /* 0x000000ffff067224 */ /* 0x000fe200078e000a */
[----:B------:R-:W-:Y:S02]  /*9320*/  SEL R14, R18, R17, !P3 ;  /* 0x00000011120e7207 */ /* 0x000fe40005800000 */
[----:B------:R-:W-:-:S07]  /*9330*/  SEL R11, R17, R18, !P3 ;  /* 0x00000012110b7207 */ /* 0x000fce0005800000 */
.L_x_178:
[----:B------:R-:W-:Y:S05]  /*9340*/  BSYNC B1 ;  /* 0x0000000000017941 */ /* 0x000fea0003800000 */
.L_x_177:
[----:B------:R-:W-:-:S13]  /*9350*/  LOP3.LUT P1, RZ, R7, 0xff, RZ, 0xc0, !PT ;  /* 0x000000ff07ff7812 */ /* 0x000fda000782c0ff */
[----:B------:R-:W-:Y:S05]  /*9360*/  @P1 BRA `(.L_x_181) ;  /* 0xfffffff4004c1947 */ /* 0x000fea000383ffff */
[----:B------:R-:W-:Y:S05]  /*9370*/  BSYNC B0 ;  /* 0x0000000000007941 */ /* 0x000fea0003800000 */
.L_x_169:
[----:B------:R-:W-:-:S03]  /*9380*/  UMOV UR4, 0xffffffff ;  /* 0xffffffff00047882 */ /* 0x000fc60000000000 */
[----:B------:R-:W-:Y:S05]  /*9390*/  BRA.DIV UR4, `(.L_x_182) ;  /* 0x0000000604407947 */ /* 0x000fea000b800000 */
[----:B------:R-:W-:-:S13]  /*93a0*/  ELECT P0, URZ, PT ;  /* 0x00000000003f782f */ /* 0x000fda0003800000 */
.L_x_197:
[----:B------:R-:W-:Y:S04]  /*93b0*/  BSSY B0, `(.L_x_183) ;  /* 0x0000034000007945 */ /* 0x000fe80003800000 */
[----:B------:R-:W-:Y:S05]  /*93c0*/  @!P0 BRA `(.L_x_184) ;  /* 0x0000000000c88947 */ /* 0x000fea0003800000 */
[----:B------:R-:W-:-:S04]  /*93d0*/  LOP3.LUT R4, R4, 0x2, RZ, 0xfc, !PT ;  /* 0x0000000204047812 */ /* 0x000fc800078efcff */
[----:B------:R-:W-:-:S13]  /*93e0*/  ISETP.NE.AND P0, PT, R4, 0x3, PT ;  /* 0x000000030400780c */ /* 0x000fda0003f05270 */
[----:B------:R-:W-:Y:S05]  /*93f0*/  @!P0 BRA `(.L_x_185) ;  /* 0x0000000000048947 */ /* 0x000fea0003800000 */
[----:B------:R-:W-:Y:S01]  /*9400*/  BPT.TRAP 0x1 ;  /* 0x000000040000795c */ /* 0x000fe20000300000 */
.L_x_185:
[----:B------:R-:W0:Y:S01]  /*9410*/  S2R R3, SR_CgaCtaId ;  /* 0x0000000000037919 */ /* 0x000e220000008800 */
[----:B------:R-:W-:-:S04]  /*9420*/  MOV R0, 0x400 ;  /* 0x0000040000007802 */ /* 0x000fc80000000f00 */
[----:B0-----:R-:W-:Y:S02]  /*9430*/  LEA R0, R3, R0, 0x18 ;  /* 0x0000000003007211 */ /* 0x001fe400078ec0ff */
[----:B------:R-:W-:-:S03]  /*9440*/  SHF.L.U32 R3, R5, 0x1f, RZ ;  /* 0x0000001f05037819 */ /* 0x000fc600000006ff */
[----:B------:R-:W-:-:S04]  /*9450*/  VIADD R0, R0, 0x28 ;  /* 0x0000002800007836 */ /* 0x000fc80000000000 */
[C---:B------:R-:W-:Y:S02]  /*9460*/  IMAD R6, R13.reuse, 0x8, R0 ;  /* 0x000000080d067824 */ /* 0x040fe400078e0200 */
[----:B------:R-:W-:Y:S02]  /*9470*/  VIADD R13, R13, 0x1 ;  /* 0x000000010d0d7836 */ /* 0x000fe40000000000 */
[----:B------:R-:W0:Y:S03]  /*9480*/  SYNCS.PHASECHK.TRANS64.TRYWAIT P0, [R6+URZ], R3 ;  /* 0x00000003060075a7 */ /* 0x000e26000800017f */
[----:B------:R-:W-:-:S04]  /*9490*/  ISETP.NE.AND P1, PT, R13, 0x5, PT ;  /* 0x000000050d00780c */ /* 0x000fc80003f25270 */
[----:B------:R-:W-:Y:S02]  /*94a0*/  SEL R2, RZ, 0x1, P1 ;  /* 0x00000001ff027807 */ /* 0x000fe40000800000 */
[----:B------:R-:W-:Y:S02]  /*94b0*/  SEL R13, R13, RZ, P1 ;  /* 0x000000ff0d0d7207 */ /* 0x000fe40000800000 */
[----:B------:R-:W-:-:S03]  /*94c0*/  LOP3.LUT R8, R5, R2, RZ, 0x3c, !PT ;  /* 0x0000000205087212 */ /* 0x000fc600078e3cff */
[----:B------:R-:W-:Y:S01]  /*94d0*/  IMAD R7, R13, 0x8, R0 ;  /* 0x000000080d077824 */ /* 0x000fe200078e0200 */
[----:B------:R-:W-:Y:S01]  /*94e0*/  SHF.L.U32 R4, R8, 0x1f, RZ ;  /* 0x0000001f08047819 */ /* 0x000fe200000006ff */
[----:B0-----:R-:W-:Y:S06]  /*94f0*/  @!P0 BRA `(.L_x_186) ;  /* 0x00000004000c8947 */ /* 0x001fec0003800000 */
.L_x_198:
[----:B------:R-:W1:Y:S01]  /*9500*/  SYNCS.PHASECHK.TRANS64.TRYWAIT P0, [R7+URZ], R4 ;  /* 0x00000004070075a7 */ /* 0x000e62000800017f */
[----:B------:R-:W-:-:S05]  /*9510*/  VIADD R2, R13, 0x1 ;  /* 0x000000010d027836 */ /* 0x000fca0000000000 */
[----:B------:R-:W-:-:S04]  /*9520*/  ISETP.NE.AND P1, PT, R2, 0x5, PT ;  /* 0x000000050200780c */ /* 0x000fc80003f25270 */
[----:B0-----:R-:W-:Y:S02]  /*9530*/  SEL R3, RZ, 0x1, P1 ;  /* 0x00000001ff037807 */ /* 0x001fe40000800000 */
[----:B------:R-:W-:Y:S02]  /*9540*/  SEL R9, R2, RZ, P1 ;  /* 0x000000ff02097207 */ /* 0x000fe40000800000 */
[----:B------:R-:W-:-:S03]  /*9550*/  LOP3.LUT R8, R8, R3, RZ, 0x3c, !PT ;  /* 0x0000000308087212 */ /* 0x000fc600078e3cff */
[----:B------:R-:W-:Y:S01]  /*9560*/  IMAD R10, R9, 0x8, R0 ;  /* 0x00000008090a7824 */ /* 0x000fe200078e0200 */
[----:B------:R-:W-:Y:S01]  /*9570*/  SHF.L.U32 R5, R8, 0x1f, RZ ;  /* 0x0000001f08057819 */ /* 0x000fe200000006ff */
[----:B-1----:R-:W-:Y:S06]  /*9580*/  @!P0 BRA `(.L_x_187) ;  /* 0x0000000000fc8947 */ /* 0x002fec0003800000 */
.L_x_199:
[----:B------:R-:W1:Y:S01]  /*9590*/  SYNCS.PHASECHK.TRANS64.TRYWAIT P0, [R10+URZ], R5 ;  /* 0x000000050a0075a7 */ /* 0x000e62000800017f */
[----:B------:R-:W-:-:S05]  /*95a0*/  VIADD R2, R9, 0x1 ;  /* 0x0000000109027836 */ /* 0x000fca0000000000 */
[----:B------:R-:W-:-:S04]  /*95b0*/  ISETP.NE.AND P1, PT, R2, 0x5, PT ;  /* 0x000000050200780c */ /* 0x000fc80003f25270 */
[----:B------:R-:W-:Y:S02]  /*95c0*/  SEL R3, RZ, 0x1, P1 ;  /* 0x00000001ff037807 */ /* 0x000fe40000800000 */
[----:B0-----:R-:W-:Y:S02]  /*95d0*/  SEL R7, R2, RZ, P1 ;  /* 0x000000ff02077207 */ /* 0x001fe40000800000 */
[----:B------:R-:W-:-:S03]  /*95e0*/  LOP3.LUT R9, R8, R3, RZ, 0x3c, !PT ;  /* 0x0000000308097212 */ /* 0x000fc600078e3cff */
[----:B------:R-:W-:Y:S01]  /*95f0*/  IMAD R11, R7, 0x8, R0 ;  /* 0x00000008070b7824 */ /* 0x000fe200078e0200 */
[----:B------:R-:W-:Y:S01]  /*9600*/  SHF.L.U32 R6, R9, 0x1f, RZ ;  /* 0x0000001f09067819 */ /* 0x000fe200000006ff */
[----:B-1----:R-:W-:Y:S06]  /*9610*/  @!P0 BRA `(.L_x_188) ;  /* 0x0000000000ec8947 */ /* 0x002fec0003800000 */
.L_x_200:
[----:B------:R-:W1:Y:S01]  /*9620*/  SYNCS.PHASECHK.TRANS64.TRYWAIT P0, [R11+URZ], R6 ;  /* 0x000000060b0075a7 */ /* 0x000e62000800017f */
[----:B------:R-:W-:-:S05]  /*9630*/  VIADD R2, R7, 0x1 ;  /* 0x0000000107027836 */ /* 0x000fca0000000000 */
[----:B------:R-:W-:-:S04]  /*9640*/  ISETP.NE.AND P1, PT, R2, 0x5, PT ;  /* 0x000000050200780c */ /* 0x000fc80003f25270 */
[----:B------:R-:W-:Y:S02]  /*9650*/  SEL R4, RZ, 0x1, P1 ;  /* 0x00000001ff047807 */ /* 0x000fe40000800000 */
[----:B------:R-:W-:Y:S02]  /*9660*/  SEL R3, R2, RZ, P1 ;  /* 0x000000ff02037207 */ /* 0x000fe40000800000 */
[----:B------:R-:W-:Y:S01]  /*9670*/  LOP3.LUT R4, R9, R4, RZ, 0x3c, !PT ;  /* 0x0000000409047212 */ /* 0x000fe200078e3cff */
[----:B-1----:R-:W-:Y:S06]  /*9680*/  @!P0 BRA `(.L_x_189) ;  /* 0x0000000000e48947 */ /* 0x002fec0003800000 */
.L_x_201:
[----:B------:R-:W-:Y:S01]  /*9690*/  IMAD R3, R3, 0x8, R0 ;  /* 0x0000000803037824 */ /* 0x000fe200078e0200 */
[----:B------:R-:W-:-:S07]  /*96a0*/  SHF.L.U32 R0, R4, 0x1f, RZ ;  /* 0x0000001f04007819 */ /* 0x000fce00000006ff */
.L_x_190:
[----:B--2---:R2:W3:Y:S02]  /*96b0*/  SYNCS.PHASECHK.TRANS64.TRYWAIT P0, [R3+URZ], R0 ;  /* 0x00000000030075a7 */ /* 0x0044e4000800017f */
[----:B---3--:R-:W-:Y:S05]  /*96c0*/  @!P0 NANOSLEEP.SYNCS 0x989680 ;  /* 0x009896800000895d */ /* 0x008fea0003900000 */
[----:B------:R-:W3:Y:S02]  /*96d0*/  @!P0 SYNCS.PHASECHK.TRANS64 P0, [R3+URZ], R0 ;  /* 0x00000000030085a7 */ /* 0x000ee4000800007f */
[----:B---3--:R-:W-:Y:S05]  /*96e0*/  @!P0 BRA `(.L_x_190) ;  /* 0xfffffffc00f08947 */ /* 0x008fea000383ffff */
.L_x_184:
[----:B------:R-:W-:Y:S05]  /*96f0*/  BSYNC B0 ;  /* 0x0000000000007941 */ /* 0x000fea0003800000 */
.L_x_183:
[----:B------:R-:W-:Y:S05]  /*9700*/  EXIT ;  /* 0x000000000000794d */ /* 0x000fea0003800000 */
.L_x_17:
[----:B-1----:R-:W-:-:S04]  /*9710*/  IMAD.U32 R11, RZ, RZ, UR6 ;  /* 0x00000006ff0b7e24 */ /* 0x002fc8000f8e00ff */
[----:B------:R1:W4:Y:S03]  /*9720*/  SYNCS.PHASECHK.TRANS64.TRYWAIT P0, [R11+URZ], R10 ;  /* 0x0000000a0b0075a7 */ /* 0x000326000800017f */
[----:B----4-:R-:W-:Y:S05]  /*9730*/  @!P0 NANOSLEEP.SYNCS 0x989680 ;  /* 0x009896800000895d */ /* 0x010fea0003900000 */
[----:B------:R-:W4:Y:S02]  /*9740*/  @!P0 SYNCS.PHASECHK.TRANS64 P0, [R11+URZ], R10 ;  /* 0x0000000a0b0085a7 */ /* 0x000f24000800007f */
[----:B----4-:R-:W-:Y:S05]  /*9750*/  @!P0 BRA `(.L_x_17) ;  /* 0xfffffffc00ec8947 */ /* 0x010fea000383ffff */
[----:B------:R-:W-:Y:S05]  /*9760*/  BRA `(.L_x_16) ;  /* 0xffffff7c00807947 */ /* 0x000fea000383ffff */
.L_x_23:
[----:B-1----:R-:W-:-:S04]  /*9770*/  IMAD.U32 R12, RZ, RZ, UR14 ;  /* 0x0000000eff0c7e24 */ /* 0x002fc8000f8e00ff */
[----:B------:R1:W4:Y:S03]  /*9780*/  SYNCS.PHASECHK.TRANS64.TRYWAIT P0, [R12+URZ], R11 ;  /* 0x0000000b0c0075a7 */ /* 0x000326000800017f */
[----:B----4-:R-:W-:Y:S05]  /*9790*/  @!P0 NANOSLEEP.SYNCS 0x989680 ;  /* 0x009896800000895d */ /* 0x010fea0003900000 */
[----:B------:R-:W4:Y:S02]  /*97a0*/  @!P0 SYNCS.PHASECHK.TRANS64 P0, [R12+URZ], R11 ;  /* 0x0000000b0c0085a7 */ /* 0x000f24000800007f */
[----:B----4-:R-:W-:Y:S05]  /*97b0*/  @!P0 BRA `(.L_x_23) ;  /* 0xfffffffc00ec8947 */ /* 0x010fea000383ffff */
[----:B------:R-:W-:Y:S05]  /*97c0*/  BRA `(.L_x_22) ;  /* 0xffffff8800347947 */ /* 0x000fea000383ffff */
.L_x_170:
[----:B------:R-:W-:Y:S01]  /*97d0*/  BSSY B1, `(.L_x_191) ;  /* 0x0000006000017945 */ /* 0x000fe20003800000 */
[----:B------:R-:W-:-:S07]  /*97e0*/  IMAD.MOV.U32 R7, RZ, RZ, -0x1 ;  /* 0xffffffffff077424 */ /* 0x000fce00078e00ff */
[----:B------:R-:W-:Y:S05]  /*97f0*/  WARPSYNC.COLLECTIVE R7, `(.L_x_192) ;  /* 0x00000000070c7348 */ /* 0x000fea0003c00000 */
[----:B------:R-:W-:Y:S02]  /*9800*/  ELECT P1, UR62, PT ;  /* 0x00000000003e782f */ /* 0x000fe40003820000 */
[----:B------:R-:W-:Y:S01]  /*9810*/  MOV R7, UR62 ;  /* 0x0000003e00077c02 */ /* 0x000fe20008000f00 */
[----:B------:R-:W-:Y:S10]  /*9820*/  ENDCOLLECTIVE ;  /* 0x000000000000791b */ /* 0x000ff40003800000 */
.L_x_192:
[----:B------:R-:W-:Y:S05]  /*9830*/  BSYNC B1 ;  /* 0x0000000000017941 */ /* 0x000fea0003800000 */
.L_x_191:
[----:B------:R-:W-:Y:S05]  /*9840*/  BRA `(.L_x_193) ;  /* 0xfffffff000207947 */ /* 0x000fea000383ffff */
.L_x_173:
[----:B-1----:R1:W2:Y:S02]  /*9850*/  SYNCS.PHASECHK.TRANS64.TRYWAIT P1, [R19+URZ+0x28], R10 ;  /* 0x0000280a130075a7 */ /* 0x0022a4000802017f */
[----:B--2---:R-:W-:Y:S05]  /*9860*/  @!P1 NANOSLEEP.SYNCS 0x989680 ;  /* 0x009896800000995d */ /* 0x004fea0003900000 */
[----:B------:R-:W2:Y:S02]  /*9870*/  @!P1 SYNCS.PHASECHK.TRANS64 P1, [R19+URZ+0x28], R10 ;  /* 0x0000280a130095a7 */ /* 0x000ea4000802007f */
[----:B--2---:R-:W-:Y:S05]  /*9880*/  @!P1 BRA `(.L_x_173) ;  /* 0xfffffffc00f09947 */ /* 0x004fea000383ffff */
[----:B------:R-:W-:Y:S05]  /*9890*/  BRA `(.L_x_194) ;  /* 0xfffffff000547947 */ /* 0x000fea000383ffff */
.L_x_182:
[----:B------:R-:W-:Y:S01]  /*98a0*/  BSSY B0, `(.L_x_195) ;  /* 0x0000006000007945 */ /* 0x000fe20003800000 */
[----:B------:R-:W-:-:S07]  /*98b0*/  IMAD.MOV.U32 R7, RZ, RZ, -0x1 ;  /* 0xffffffffff077424 */ /* 0x000fce00078e00ff */
[----:B------:R-:W-:Y:S05]  /*98c0*/  WARPSYNC.COLLECTIVE R7, `(.L_x_196) ;  /* 0x00000000070c7348 */ /* 0x000fea0003c00000 */
[----:B------:R-:W-:Y:S02]  /*98d0*/  ELECT P1, UR62, PT ;  /* 0x00000000003e782f */ /* 0x000fe40003820000 */
[----:B------:R-:W-:Y:S01]  /*98e0*/  MOV R7, UR62 ;  /* 0x0000003e00077c02 */ /* 0x000fe20008000f00 */
[----:B------:R-:W-:Y:S10]  /*98f0*/  ENDCOLLECTIVE ;  /* 0x000000000000791b */ /* 0x000ff40003800000 */
.L_x_196:
[----:B------:R-:W-:Y:S05]  /*9900*/  BSYNC B0 ;  /* 0x0000000000007941 */ /* 0x000fea0003800000 */
.L_x_195:
[----:B------:R-:W-:Y:S01]  /*9910*/  PLOP3.LUT P0, PT, P1, PT, PT, 0x80, 0x0 ;  /* 0x000000000000781c */ /* 0x000fe20000f0f070 */
[----:B------:R-:W-:-:S12]  /*9920*/  BRA `(.L_x_197) ;  /* 0xfffffff800a07947 */ /* 0x000fd8000383ffff */
.L_x_186:
[----:B0-----:R0:W1:Y:S02]  /*9930*/  SYNCS.PHASECHK.TRANS64.TRYWAIT P0, [R6+URZ], R3 ;  /* 0x00000003060075a7 */ /* 0x001064000800017f */
[----:B-1----:R-:W-:Y:S05]  /*9940*/  @!P0 NANOSLEEP.SYNCS 0x989680 ;  /* 0x009896800000895d */ /* 0x002fea0003900000 */
[----:B------:R-:W1:Y:S02]  /*9950*/  @!P0 SYNCS.PHASECHK.TRANS64 P0, [R6+URZ], R3 ;  /* 0x00000003060085a7 */ /* 0x000e64000800007f */
[----:B-1----:R-:W-:Y:S05]  /*9960*/  @!P0 BRA `(.L_x_186) ;  /* 0xfffffffc00f08947 */ /* 0x002fea000383ffff */
[----:B------:R-:W-:Y:S05]  /*9970*/  BRA `(.L_x_198) ;  /* 0xfffffff800e07947 */ /* 0x000fea000383ffff */
.L_x_187:
[----:B0-----:R0:W1:Y:S02]  /*9980*/  SYNCS.PHASECHK.TRANS64.TRYWAIT P0, [R7+URZ], R4 ;  /* 0x00000004070075a7 */ /* 0x001064000800017f */
[----:B-1----:R-:W-:Y:S05]  /*9990*/  @!P0 NANOSLEEP.SYNCS 0x989680 ;  /* 0x009896800000895d */ /* 0x002fea0003900000 */
[----:B------:R-:W1:Y:S02]  /*99a0*/  @!P0 SYNCS.PHASECHK.TRANS64 P0, [R7+URZ], R4 ;  /* 0x00000004070085a7 */ /* 0x000e64000800007f */
[----:B-1----:R-:W-:Y:S05]  /*99b0*/  @!P0 BRA `(.L_x_187) ;  /* 0xfffffffc00f08947 */ /* 0x002fea000383ffff */
[----:B------:R-:W-:Y:S05]  /*99c0*/  BRA `(.L_x_199) ;  /* 0xfffffff800f07947 */ /* 0x000fea000383ffff */
.L_x_188:
[----:B0-----:R0:W1:Y:S02]  /*99d0*/  SYNCS.PHASECHK.TRANS64.TRYWAIT P0, [R10+URZ], R5 ;  /* 0x000000050a0075a7 */ /* 0x001064000800017f */
[----:B-1----:R-:W-:Y:S05]  /*99e0*/  @!P0 NANOSLEEP.SYNCS 0x989680 ;  /* 0x009896800000895d */ /* 0x002fea0003900000 */
[----:B------:R-:W1:Y:S02]  /*99f0*/  @!P0 SYNCS.PHASECHK.TRANS64 P0, [R10+URZ], R5 ;  /* 0x000000050a0085a7 */ /* 0x000e64000800007f */
[----:B-1----:R-:W-:Y:S05]  /*9a00*/  @!P0 BRA `(.L_x_188) ;  /* 0xfffffffc00f08947 */ /* 0x002fea000383ffff */
[----:B------:R-:W-:Y:S05]  /*9a10*/  BRA `(.L_x_200) ;  /* 0xfffffffc00007947 */ /* 0x000fea000383ffff */
.L_x_189:
[----:B-1----:R1:W2:Y:S02]  /*9a20*/  SYNCS.PHASECHK.TRANS64.TRYWAIT P0, [R11+URZ], R6 ;  /* 0x000000060b0075a7 */ /* 0x0022a4000800017f */
[----:B--2---:R-:W-:Y:S05]  /*9a30*/  @!P0 NANOSLEEP.SYNCS 0x989680 ;  /* 0x009896800000895d */ /* 0x004fea0003900000 */
[----:B------:R-:W2:Y:S02]  /*9a40*/  @!P0 SYNCS.PHASECHK.TRANS64 P0, [R11+URZ], R6 ;  /* 0x000000060b0085a7 */ /* 0x000ea4000800007f */
[----:B--2---:R-:W-:Y:S05]  /*9a50*/  @!P0 BRA `(.L_x_189) ;  /* 0xfffffffc00f08947 */ /* 0x004fea000383ffff */
[----:B------:R-:W-:Y:S05]  /*9a60*/  BRA `(.L_x_201) ;  /* 0xfffffffc00087947 */ /* 0x000fea000383ffff */
.L_x_202:
[----:B------:R-:W-:-:S00]  /*9a70*/  BRA `(.L_x_202) ;  /* 0xfffffffc00fc7947 */ /* 0x000fc0000383ffff */
[----:B------:R-:W-:-:S00]  /*9a80*/  NOP ;  /* 0x0000000000007918 */ /* 0x000fc00000000000 */
[----:B------:R-:W-:-:S00]  /*9a90*/  NOP ;  /* 0x0000000000007918 */ /* 0x000fc00000000000 */
[----:B------:R-:W-:-:S00]  /*9aa0*/  NOP ;  /* 0x0000000000007918 */ /* 0x000fc00000000000 */
[----:B------:R-:W-:-:S00]  /*9ab0*/  NOP ;  /* 0x0000000000007918 */ /* 0x000fc00000000000 */
[----:B------:R-:W-:-:S00]  /*9ac0*/  NOP ;  /* 0x0000000000007918 */ /* 0x000fc00000000000 */
[----:B------:R-:W-:-:S00]  /*9ad0*/  NOP ;  /* 0x0000000000007918 */ /* 0x000fc00000000000 */
[----:B------:R-:W-:-:S00]  /*9ae0*/  NOP ;  /* 0x0000000000007918 */ /* 0x000fc00000000000 */
[----:B------:R-:W-:-:S00]  /*9af0*/  NOP ;  /* 0x0000000000007918 */ /* 0x000fc00000000000 */
.L_x_203:


//--------------------- .nv.shared._ZN7cutlass13device_kernelINS_4gemm6kernel13GemmUniversalIN4cute5tupleIJiiiiEEENS1_10collective13CollectiveMmaINS1_37MainloopSm90TmaGmmaWarpSpecializedFP8ILi5ENS5_IJNS4_1CILi1EEESB_SB_EEENS1_35KernelTmaWarpSpecializedCooperativeEEENS5_IJNSA_ILi256EEENSA_ILi64EEENSA_ILi128EEEEEENS_12float_e4m3_tENS5_IJlSB_lEEESJ_SK_NS4_8TiledMMAINS4_8MMA_AtomIJNS4_4SM904GMMA30MMA_64x64x32_F32E4M3E4M3_SS_TNILNSO_7ScaleInE1ELSQ_1EEEEEENS4_6LayoutINS5_IJNSA_ILi2EEESB_SB_EEENS5_IJSB_NSA_ILi0EEESW_EEEEENS5_IJNS4_10UnderscoreESZ_SZ_EEEEENS4_13SM90_TMA_LOADENS4_14ComposedLayoutINS4_7SwizzleILi3ELi4ELi3EEENS4_18smem_ptr_flag_bitsILi8EEENST_INS5_IJNSA_ILi8EEESH_EEENS5_IJSH_SB_EEEEEEEvNS4_8identityES12_S1C_vS1D_EENS_8epilogue10collective6detail29Sm90TmaWarpSpecializedAdapterINS1G_15DefaultEpilogueISJ_SK_SK_NS1F_6thread17LinearCombinationISJ_Li1EffLNS1K_9ScaleType4KindE0ELNS_15FloatRoundStyleE2ESJ_EENS1_15EpilogueDefaultEEEEEvvEEEEvNT_6ParamsE --------------------------
	.section	.nv.shared._ZN7cutlass13device_kernelINS_4gemm6kernel13GemmUniversalIN4cute5tupleIJiiiiEEENS1_10collective13CollectiveMmaINS1_37MainloopSm90TmaGmmaWarpSpecializedFP8ILi5ENS5_IJNS4_1CILi1EEESB_SB_EEENS1_35KernelTmaWarpSpecializedCooperativeEEENS5_IJNSA_ILi256EEENSA_ILi64EEENSA_ILi128EEEEEENS_12float_e4m3_tENS5_IJlSB_lEEESJ_SK_NS4_8TiledMMAINS4_8MMA_AtomIJNS4_4SM904GMMA30MMA_64x64x32_F32E4M3E4M3_SS_TNILNSO_7ScaleInE1ELSQ_1EEEEEENS4_6LayoutINS5_IJNSA_ILi2EEESB_SB_EEENS5_IJSB_NSA_ILi0EEESW_EEEEENS5_IJNS4_10UnderscoreESZ_SZ_EEEEENS4_13SM90_TMA_LOADENS4_14ComposedLayoutINS4_7SwizzleILi3ELi4ELi3EEENS4_18smem_ptr_flag_bitsILi8EEENST_INS5_IJNSA_ILi8EEESH_EEENS5_IJSH_SB_EEEEEEEvNS4_8identityES12_S1C_vS1D_EENS_8epilogue10collective6detail29Sm90TmaWarpSpecializedAdapterINS1G_15DefaultEpilogueISJ_SK_SK_NS1F_6thread17LinearCombinationISJ_Li1EffLNS1K_9ScaleType4KindE0ELNS_15FloatRoundStyleE2ESJ_EENS1_15EpilogueDefaultEEEEEvvEEEEvNT_6ParamsE,"aw",@nobits
	.sectionflags	@""
	.align	16
	.zero		1024


//--------------------- .nv.shared.reserved.0     --------------------------
	.section	.nv.shared.reserved.0,"aw",@nobits
	.weak		__nv_reservedSMEM_offset_0_alias
	.size		__nv_reservedSMEM_offset_0_alias, 0, 0
	.other		__nv_reservedSMEM_offset_0_alias,@"STO_CUDA_RESERVED_SHARED STV_DEFAULT"
__nv_reservedSMEM_offset_0_alias:
	.zero		0


//--------------------- .nv.global                --------------------------
	.section	.nv.global,"aw",@nobits
.nv.global:
	.type		_ZN39_INTERNAL_43318034_4_k_cu_6d664db2_41324cute1_E,@object
	.size		_ZN39_INTERNAL_43318034_4_k_cu_6d664db2_41324cute1_E,(_ZN39_INTERNAL_43318034_4_k_cu_6d664db2_41324cuda3std3__45__cpo6cbeginE - _ZN39_INTERNAL_43318034_4_k_cu_6d664db2_41324cute1_E)
_ZN39_INTERNAL_43318034_4_k_cu_6d664db2_41324cute1_E:
	.zero		1
	.type		_ZN39_INTERNAL_43318034_4_k_cu_6d664db2_41324cuda3std3__45__cpo6cbeginE,@object
	.size		_ZN39_INTERNAL_43318034_4_k_cu_6d664db2_41324cuda3std3__45__cpo6cbeginE,(_ZN39_INTERNAL_43318034_4_k_cu_6d664db2_41324cuda3std3__48in_placeE - _ZN39_INTERNAL_43318034_4_k_cu_6d664db2_41324cuda3std3__45__cpo6cbeginE)
_ZN39_INTERNAL_43318034_4_k_cu_6d664db2_41324cuda3std3__45__cpo6cbeginE:
	.zero		1
	.type		_ZN39_INTERNAL_43318034_4_k_cu_6d664db2_41324cuda3std3__48in_placeE,@object
	.size		_ZN39_INTERNAL_43318034_4_k_cu_6d664db2_41324cuda3std3__48in_placeE,(_ZN39_INTERNAL_43318034_4_k_cu_6d664db2_41324cuda3std6ranges3__45__cpo9iter_moveE - _ZN39_INTERNAL_43318034_4_k_cu_6d664db2_41324cuda3std3__48in_placeE)
_ZN39_INTERNAL_43318034_4_k_cu_6d664db2_41324cuda3std3__48in_placeE:
	.zero		1
	.type		_ZN39_INTERNAL_43318034_4_k_cu_6d664db2_41324cuda3std6ranges3__45__cpo9iter_moveE,@object
	.size		_ZN39_INTERNAL_43318034_4_k_cu_6d664db2_41324cuda3std6ranges3__45__cpo9iter_moveE,(_ZN39_INTERNAL_43318034_4_k_cu_6d664db2_41324cuda3std3__45__cpo5beginE - _ZN39_INTERNAL_43318034_4_k_cu_6d664db2_41324cuda3std6ranges3__45__cpo9iter_moveE)
_ZN39_INTERNAL_43318034_4_k_cu_6d664db2_41324cuda3std6ranges3__45__cpo9iter_moveE:
	.zero		1
	.type		_ZN39_INTERNAL_43318034_4_k_cu_6d664db2_41324cuda3std3__45__cpo5beginE,@object
	.size		_ZN39_INTERNAL_43318034_4_k_cu_6d664db2_41324cuda3std3__45__cpo5beginE,(_ZN39_INTERNAL_43318034_4_k_cu_6d664db2_41324cuda3std3__441_GLOBAL__N__43318034_4_k_cu_6d664db2_41326ignoreE - _ZN39_INTERNAL_43318034_4_k_cu_6d664db2_41324cuda3std3__45__cpo5beginE)
_ZN39_INTERNAL_43318034_4_k_cu_6d664db2_41324cuda3std3__45__cpo5beginE:
	.zero		1
	.type		_ZN39_INTERNAL_43318034_4_k_cu_6d664db2_41324cuda3std3__441_GLOBAL__N__43318034_4_k_cu_6d664db2_41326ignoreE,@object
	.size		_ZN39_INTERNAL_43318034_4_k_cu_6d664db2_41324cuda3std3__441_GLOBAL__N__43318034_4_k_cu_6d664db2_41326ignoreE,(_ZN39_INTERNAL_43318034_4_k_cu_6d664db2_41324cute7productE - _ZN39_INTERNAL_43318034_4_k_cu_6d664db2_41324cuda3std3__441_GLOBAL__N__43318034_4_k_cu_6d664db2_41326ignoreE)
_ZN39_INTERNAL_43318034_4_k_cu_6d664db2_41324cuda3std3__441_GLOBAL__N__43318034_4_k_cu_6d664db2_41326ignoreE:
	.zero		1
	.type		_ZN39_INTERNAL_43318034_4_k_cu_6d664db2_41324cute7productE,@object
	.size		_ZN39_INTERNAL_43318034_4_k_cu_6d664db2_41324cute7productE,(_ZN39_INTERNAL_43318034_4_k_cu_6d664db2_41324cuda3std3__45__cpo3endE - _ZN39_INTERNAL_43318034_4_k_cu_6d664db2_41324cute7productE)
_ZN39_INTERNAL_43318034_4_k_cu_6d664db2_41324cute7productE:
	.zero		1
	.type		_ZN39_INTERNAL_43318034_4_k_cu_6d664db2_41324cuda3std3__45__cpo3endE,@object
	.size		_ZN39_INTERNAL_43318034_4_k_cu_6d664db2_41324cuda3std3__45__cpo3endE,(_ZN39_INTERNAL_43318034_4_k_cu_6d664db2_41324cuda3std3__419piecewise_constructE - _ZN39_INTERNAL_43318034_4_k_cu_6d664db2_41324cuda3std3__45__cpo3endE)
_ZN39_INTERNAL_43318034_4_k_cu_6d664db2_41324cuda3std3__45__cpo3endE:
	.zero		1
	.type		_ZN39_INTERNAL_43318034_4_k_cu_6d664db2_41324cuda3std3__419piecewise_constructE,@object
	.size		_ZN39_INTERNAL_43318034_4_k_cu_6d664db2_41324cuda3std3__419piecewise_constructE,(_ZN39_INTERNAL_43318034_4_k_cu_6d664db2_41324cuda3std3__45__cpo4cendE - _ZN39_INTERNAL_43318034_4_k_cu_6d664db2_41324cuda3std3__419piecewise_constructE)
_ZN39_INTERNAL_43318034_4_k_cu_6d664db2_41324cuda3std3__419piecewise_constructE:
	.zero		1
	.type		_ZN39_INTERNAL_43318034_4_k_cu_6d664db2_41324cuda3std3__45__cpo4cendE,@object
	.size		_ZN39_INTERNAL_43318034_4_k_cu_6d664db2_41324cuda3std3__45__cpo4cendE,(_ZN39_INTERNAL_43318034_4_k_cu_6d664db2_41324cuda3std6ranges3__45__cpo4swapE - _ZN39_INTERNAL_43318034_4_k_cu_6d664db2_41324cuda3std3__45__cpo4cendE)
_ZN39_INTERNAL_43318034_4_k_cu_6d664db2_41324cuda3std3__45__cpo4cendE:
	.zero		1
	.type		_ZN39_INTERNAL_43318034_4_k_cu_6d664db2_41324cuda3std6ranges3__45__cpo4swapE,@object
	.size		_ZN39_INTERNAL_43318034_4_k_cu_6d664db2_41324cuda3std6ranges3__45__cpo4swapE,(.L_7 - _ZN39_INTERNAL_43318034_4_k_cu_6d664db2_41324cuda3std6ranges3__45__cpo4swapE)
_ZN39_INTERNAL_43318034_4_k_cu_6d664db2_41324cuda3std6ranges3__45__cpo4swapE:
	.zero		1
.L_7:


//--------------------- .nv.constant0._ZN7cutlass13device_kernelINS_4gemm6kernel13GemmUniversalIN4cute5tupleIJiiiiEEENS1_10collective13CollectiveMmaINS1_37MainloopSm90TmaGmmaWarpSpecializedFP8ILi5ENS5_IJNS4_1CILi1EEESB_SB_EEENS1_35KernelTmaWarpSpecializedCooperativeEEENS5_IJNSA_ILi256EEENSA_ILi64EEENSA_ILi128EEEEEENS_12float_e4m3_tENS5_IJlSB_lEEESJ_SK_NS4_8TiledMMAINS4_8MMA_AtomIJNS4_4SM904GMMA30MMA_64x64x32_F32E4M3E4M3_SS_TNILNSO_7ScaleInE1ELSQ_1EEEEEENS4_6LayoutINS5_IJNSA_ILi2EEESB_SB_EEENS5_IJSB_NSA_ILi0EEESW_EEEEENS5_IJNS4_10UnderscoreESZ_SZ_EEEEENS4_13SM90_TMA_LOADENS4_14ComposedLayoutINS4_7SwizzleILi3ELi4ELi3EEENS4_18smem_ptr_flag_bitsILi8EEENST_INS5_IJNSA_ILi8EEESH_EEENS5_IJSH_SB_EEEEEEEvNS4_8identityES12_S1C_vS1D_EENS_8epilogue10collective6detail29Sm90TmaWarpSpecializedAdapterINS1G_15DefaultEpilogueISJ_SK_SK_NS1F_6thread17LinearCombinationISJ_Li1EffLNS1K_9ScaleType4KindE0ELNS_15FloatRoundStyleE2ESJ_EENS1_15EpilogueDefaultEEEEEvvEEEEvNT_6ParamsE --------------------------
	.section	.nv.constant0._ZN7cutlass13device_kernelINS_4gemm6kernel13GemmUniversalIN4cute5tupleIJiiiiEEENS1_10collective13CollectiveMmaINS1_37MainloopSm90TmaGmmaWarpSpecializedFP8ILi5ENS5_IJNS4_1CILi1EEESB_SB_EEENS1_35KernelTmaWarpSpecializedCooperativeEEENS5_IJNSA_ILi256EEENSA_ILi64EEENSA_ILi128EEEEEENS_12float_e4m3_tENS5_IJlSB_lEEESJ_SK_NS4_8TiledMMAINS4_8MMA_AtomIJNS4_4SM904GMMA30MMA_64x64x32_F32E4M3E4M3_SS_TNILNSO_7ScaleInE1ELSQ_1EEEEEENS4_6LayoutINS5_IJNSA_ILi2EEESB_SB_EEENS5_IJSB_NSA_ILi0EEESW_EEEEENS5_IJNS4_10UnderscoreESZ_SZ_EEEEENS4_13SM90_TMA_LOADENS4_14ComposedLayoutINS4_7SwizzleILi3ELi4ELi3EEENS4_18smem_ptr_flag_bitsILi8EEENST_INS5_IJNSA_ILi8EEESH_EEENS5_IJSH_SB_EEEEEEEvNS4_8identityES12_S1C_vS1D_EENS_8epilogue10collective6detail29Sm90TmaWarpSpecializedAdapterINS1G_15DefaultEpilogueISJ_SK_SK_NS1F_6thread17LinearCombinationISJ_Li1EffLNS1K_9ScaleType4KindE0ELNS_15FloatRoundStyleE2ESJ_EENS1_15EpilogueDefaultEEEEEvvEEEEvNT_6ParamsE,"a",@progbits
	.sectionflags	@""
	.align	4
.nv.constant0._ZN7cutlass13device_kernelINS_4gemm6kernel13GemmUniversalIN4cute5tupleIJiiiiEEENS1_10collective13CollectiveMmaINS1_37MainloopSm90TmaGmmaWarpSpecializedFP8ILi5ENS5_IJNS4_1CILi1EEESB_SB_EEENS1_35KernelTmaWarpSpecializedCooperativeEEENS5_IJNSA_ILi256EEENSA_ILi64EEENSA_ILi128EEEEEENS_12float_e4m3_tENS5_IJlSB_lEEESJ_SK_NS4_8TiledMMAINS4_8MMA_AtomIJNS4_4SM904GMMA30MMA_64x64x32_F32E4M3E4M3_SS_TNILNSO_7ScaleInE1ELSQ_1EEEEEENS4_6LayoutINS5_IJNSA_ILi2EEESB_SB_EEENS5_IJSB_NSA_ILi0EEESW_EEEEENS5_IJNS4_10UnderscoreESZ_SZ_EEEEENS4_13SM90_TMA_LOADENS4_14ComposedLayoutINS4_7SwizzleILi3ELi4ELi3EEENS4_18smem_ptr_flag_bitsILi8EEENST_INS5_IJNSA_ILi8EEESH_EEENS5_IJSH_SB_EEEEEEEvNS4_8identityES12_S1C_vS1D_EENS_8epilogue10collective6detail29Sm90TmaWarpSpecializedAdapterINS1G_15DefaultEpilogueISJ_SK_SK_NS1F_6thread17LinearCombinationISJ_Li1EffLNS1K_9ScaleType4KindE0ELNS_15FloatRoundStyleE2ESJ_EENS1_15EpilogueDefaultEEEEEvvEEEEvNT_6ParamsE:
	.zero		1664


//--------------------- SYMBOLS --------------------------

	.type		.nv.reservedSmem.offset0,@object
	.size		.nv.reservedSmem.offset0,0x4
